//
// Generated by NVIDIA NVVM Compiler
//
// Compiler Build ID: CL-36424714
// Cuda compilation tools, release 13.0, V13.0.88
// Based on NVVM 20.0.0
//

.version 9.0
.target sm_100
.address_size 64

	// .globl	_Z11feedforwardPfiiS_S_iiS_S_
.extern .shared .align 16 .b8 shared[];

.visible .entry _Z11feedforwardPfiiS_S_iiS_S_(
	.param .u64 .ptr .align 1 _Z11feedforwardPfiiS_S_iiS_S__param_0,
	.param .u32 _Z11feedforwardPfiiS_S_iiS_S__param_1,
	.param .u32 _Z11feedforwardPfiiS_S_iiS_S__param_2,
	.param .u64 .ptr .align 1 _Z11feedforwardPfiiS_S_iiS_S__param_3,
	.param .u64 .ptr .align 1 _Z11feedforwardPfiiS_S_iiS_S__param_4,
	.param .u32 _Z11feedforwardPfiiS_S_iiS_S__param_5,
	.param .u32 _Z11feedforwardPfiiS_S_iiS_S__param_6,
	.param .u64 .ptr .align 1 _Z11feedforwardPfiiS_S_iiS_S__param_7,
	.param .u64 .ptr .align 1 _Z11feedforwardPfiiS_S_iiS_S__param_8
)
{
	.reg .pred 	%p<56>;
	.reg .b32 	%r<248>;
	.reg .b32 	%f<179>;
	.reg .b64 	%rd<35>;
	.reg .b64 	%fd<9>;

	ld.param.u64 	%rd10, [_Z11feedforwardPfiiS_S_iiS_S__param_0];
	ld.param.u32 	%r111, [_Z11feedforwardPfiiS_S_iiS_S__param_1];
	ld.param.u64 	%rd12, [_Z11feedforwardPfiiS_S_iiS_S__param_3];
	ld.param.u64 	%rd13, [_Z11feedforwardPfiiS_S_iiS_S__param_4];
	ld.param.u32 	%r247, [_Z11feedforwardPfiiS_S_iiS_S__param_5];
	ld.param.u32 	%r113, [_Z11feedforwardPfiiS_S_iiS_S__param_6];
	ld.param.u64 	%rd14, [_Z11feedforwardPfiiS_S_iiS_S__param_7];
	ld.param.u64 	%rd11, [_Z11feedforwardPfiiS_S_iiS_S__param_8];
	cvta.to.global.u64 	%rd1, %rd12;
	cvta.to.global.u64 	%rd2, %rd13;
	cvta.to.global.u64 	%rd15, %rd14;
	mov.u32 	%r114, %ctaid.y;
	mov.u32 	%r115, %nctaid.x;
	mov.u32 	%r116, %ctaid.x;
	mad.lo.s32 	%r1, %r114, %r115, %r116;
	mul.lo.s32 	%r117, %r113, %r1;
	cvt.s64.s32 	%rd3, %r117;
	mul.wide.s32 	%rd16, %r1, 4;
	add.s64 	%rd17, %rd15, %rd16;
	ld.global.f32 	%f1, [%rd17];
	mov.u32 	%r118, %tid.y;
	mov.u32 	%r119, %ntid.x;
	mov.u32 	%r120, %tid.x;
	mad.lo.s32 	%r2, %r118, %r119, %r120;
	mul.lo.s32 	%r3, %r247, %r111;
	shl.b32 	%r121, %r3, 2;
	mov.u32 	%r122, shared;
	add.s32 	%r123, %r122, %r121;
	add.s32 	%r124, %r123, %r121;
	add.s32 	%r4, %r124, %r121;
	mul.lo.s32 	%r5, %r247, %r2;
	add.s32 	%r6, %r5, %r247;
	setp.lt.s32 	%p1, %r247, 1;
	@%p1 bra 	$L__BB0_37;
	add.s32 	%r125, %r5, 1;
	max.s32 	%r7, %r6, %r125;
	sub.s32 	%r8, %r7, %r5;
	and.b32  	%r9, %r8, 3;
	setp.eq.s32 	%p2, %r9, 0;
	mov.u32 	%r214, %r5;
	@%p2 bra 	$L__BB0_4;
	shl.b32 	%r126, %r111, 2;
	shl.b32 	%r127, %r2, 2;
	add.s32 	%r128, %r126, %r127;
	mad.lo.s32 	%r212, %r247, %r128, %r122;
	cvt.u64.u32 	%rd18, %r5;
	add.s64 	%rd19, %rd3, %rd18;
	shl.b64 	%rd20, %rd19, 2;
	add.s64 	%rd33, %rd1, %rd20;
	neg.s32 	%r211, %r9;
	mov.u32 	%r214, %r5;
$L__BB0_3:
	.pragma "nounroll";
	ld.global.f32 	%f2, [%rd33];
	setp.lt.s32 	%p3, %r214, %r113;
	selp.f32 	%f3, 0f3F800000, 0f00000000, %p3;
	mul.f32 	%f4, %f2, %f3;
	st.shared.f32 	[%r212], %f4;
	add.s32 	%r214, %r214, 1;
	add.s32 	%r212, %r212, 4;
	add.s64 	%rd33, %rd33, 4;
	add.s32 	%r211, %r211, 1;
	setp.ne.s32 	%p4, %r211, 0;
	@%p4 bra 	$L__BB0_3;
$L__BB0_4:
	sub.s32 	%r19, %r5, %r7;
	setp.gt.u32 	%p5, %r19, -4;
	@%p5 bra 	$L__BB0_7;
	shl.b32 	%r130, %r3, 2;
	shl.b32 	%r131, %r214, 2;
	add.s32 	%r132, %r130, %r131;
	add.s32 	%r134, %r132, %r122;
	add.s32 	%r219, %r134, 8;
$L__BB0_6:
	cvt.u64.u32 	%rd21, %r214;
	add.s64 	%rd22, %rd21, %rd3;
	shl.b64 	%rd23, %rd22, 2;
	add.s64 	%rd24, %rd1, %rd23;
	ld.global.f32 	%f5, [%rd24];
	setp.lt.s32 	%p6, %r214, %r113;
	selp.f32 	%f6, 0f3F800000, 0f00000000, %p6;
	mul.f32 	%f7, %f5, %f6;
	st.shared.f32 	[%r219+-8], %f7;
	ld.global.f32 	%f8, [%rd24+4];
	add.s32 	%r135, %r214, 1;
	setp.lt.s32 	%p7, %r135, %r113;
	selp.f32 	%f9, 0f3F800000, 0f00000000, %p7;
	mul.f32 	%f10, %f8, %f9;
	st.shared.f32 	[%r219+-4], %f10;
	ld.global.f32 	%f11, [%rd24+8];
	add.s32 	%r136, %r214, 2;
	setp.lt.s32 	%p8, %r136, %r113;
	selp.f32 	%f12, 0f3F800000, 0f00000000, %p8;
	mul.f32 	%f13, %f11, %f12;
	st.shared.f32 	[%r219], %f13;
	ld.global.f32 	%f14, [%rd24+12];
	add.s32 	%r137, %r214, 3;
	setp.lt.s32 	%p9, %r137, %r113;
	selp.f32 	%f15, 0f3F800000, 0f00000000, %p9;
	mul.f32 	%f16, %f14, %f15;
	st.shared.f32 	[%r219+4], %f16;
	add.s32 	%r219, %r219, 16;
	add.s32 	%r214, %r214, 4;
	setp.lt.s32 	%p10, %r214, %r6;
	@%p10 bra 	$L__BB0_6;
$L__BB0_7:
	setp.eq.s32 	%p11, %r9, 0;
	mov.u32 	%r218, %r5;
	@%p11 bra 	$L__BB0_10;
	shl.b32 	%r138, %r111, 3;
	shl.b32 	%r139, %r2, 2;
	add.s32 	%r140, %r138, %r139;
	mad.lo.s32 	%r216, %r247, %r140, %r122;
	mul.wide.u32 	%rd25, %r5, 4;
	add.s64 	%rd34, %rd2, %rd25;
	neg.s32 	%r215, %r9;
	mov.u32 	%r218, %r5;
$L__BB0_9:
	.pragma "nounroll";
	ld.global.f32 	%f17, [%rd34];
	setp.lt.s32 	%p12, %r218, %r113;
	selp.f32 	%f18, 0f3F800000, 0f00000000, %p12;
	mul.f32 	%f19, %f17, %f18;
	st.shared.f32 	[%r216], %f19;
	add.s32 	%r218, %r218, 1;
	add.s32 	%r216, %r216, 4;
	add.s64 	%rd34, %rd34, 4;
	add.s32 	%r215, %r215, 1;
	setp.ne.s32 	%p13, %r215, 0;
	@%p13 bra 	$L__BB0_9;
$L__BB0_10:
	setp.gt.u32 	%p14, %r19, -4;
	@%p14 bra 	$L__BB0_13;
	shl.b32 	%r142, %r3, 3;
	shl.b32 	%r143, %r218, 2;
	add.s32 	%r144, %r142, %r143;
	add.s32 	%r146, %r144, %r122;
	add.s32 	%r221, %r146, 8;
$L__BB0_12:
	mul.wide.u32 	%rd26, %r218, 4;
	add.s64 	%rd27, %rd2, %rd26;
	ld.global.f32 	%f20, [%rd27];
	setp.lt.s32 	%p15, %r218, %r113;
	selp.f32 	%f21, 0f3F800000, 0f00000000, %p15;
	mul.f32 	%f22, %f20, %f21;
	st.shared.f32 	[%r221+-8], %f22;
	ld.global.f32 	%f23, [%rd27+4];
	add.s32 	%r147, %r218, 1;
	setp.lt.s32 	%p16, %r147, %r113;
	selp.f32 	%f24, 0f3F800000, 0f00000000, %p16;
	mul.f32 	%f25, %f23, %f24;
	st.shared.f32 	[%r221+-4], %f25;
	ld.global.f32 	%f26, [%rd27+8];
	add.s32 	%r148, %r218, 2;
	setp.lt.s32 	%p17, %r148, %r113;
	selp.f32 	%f27, 0f3F800000, 0f00000000, %p17;
	mul.f32 	%f28, %f26, %f27;
	st.shared.f32 	[%r221], %f28;
	ld.global.f32 	%f29, [%rd27+12];
	add.s32 	%r149, %r218, 3;
	setp.lt.s32 	%p18, %r149, %r113;
	selp.f32 	%f30, 0f3F800000, 0f00000000, %p18;
	mul.f32 	%f31, %f29, %f30;
	st.shared.f32 	[%r221+4], %f31;
	add.s32 	%r221, %r221, 16;
	add.s32 	%r218, %r218, 4;
	setp.lt.s32 	%p19, %r218, %r6;
	@%p19 bra 	$L__BB0_12;
$L__BB0_13:
	and.b32  	%r35, %r8, 15;
	setp.gt.u32 	%p20, %r19, -16;
	mov.u32 	%r230, %r5;
	@%p20 bra 	$L__BB0_16;
	and.b32  	%r150, %r8, -16;
	neg.s32 	%r229, %r150;
	shl.b32 	%r151, %r2, 2;
	mad.lo.s32 	%r152, %r111, 12, %r151;
	mad.lo.s32 	%r154, %r247, %r152, %r122;
	add.s32 	%r228, %r154, 32;
	mov.u32 	%r230, %r5;
$L__BB0_15:
	.pragma "nounroll";
	mov.b32 	%r155, 0;
	st.shared.u32 	[%r228+-32], %r155;
	st.shared.u32 	[%r228+-28], %r155;
	st.shared.u32 	[%r228+-24], %r155;
	st.shared.u32 	[%r228+-20], %r155;
	st.shared.u32 	[%r228+-16], %r155;
	st.shared.u32 	[%r228+-12], %r155;
	st.shared.u32 	[%r228+-8], %r155;
	st.shared.u32 	[%r228+-4], %r155;
	st.shared.u32 	[%r228], %r155;
	st.shared.u32 	[%r228+4], %r155;
	st.shared.u32 	[%r228+8], %r155;
	st.shared.u32 	[%r228+12], %r155;
	st.shared.u32 	[%r228+16], %r155;
	st.shared.u32 	[%r228+20], %r155;
	st.shared.u32 	[%r228+24], %r155;
	st.shared.u32 	[%r228+28], %r155;
	add.s32 	%r230, %r230, 16;
	add.s32 	%r229, %r229, 16;
	add.s32 	%r228, %r228, 64;
	setp.eq.s32 	%p21, %r229, 0;
	@%p21 bra 	$L__BB0_16;
	bra.uni 	$L__BB0_15;
$L__BB0_16:
	setp.eq.s32 	%p22, %r35, 0;
	@%p22 bra 	$L__BB0_25;
	and.b32  	%r43, %r8, 7;
	setp.lt.u32 	%p23, %r35, 8;
	@%p23 bra 	$L__BB0_19;
	shl.b32 	%r156, %r230, 2;
	add.s32 	%r157, %r4, %r156;
	mov.b32 	%r158, 0;
	st.shared.u32 	[%r157], %r158;
	st.shared.u32 	[%r157+4], %r158;
	st.shared.u32 	[%r157+8], %r158;
	st.shared.u32 	[%r157+12], %r158;
	st.shared.u32 	[%r157+16], %r158;
	st.shared.u32 	[%r157+20], %r158;
	st.shared.u32 	[%r157+24], %r158;
	st.shared.u32 	[%r157+28], %r158;
	add.s32 	%r230, %r230, 8;
$L__BB0_19:
	setp.eq.s32 	%p24, %r43, 0;
	@%p24 bra 	$L__BB0_25;
	setp.lt.u32 	%p25, %r43, 4;
	@%p25 bra 	$L__BB0_22;
	shl.b32 	%r159, %r230, 2;
	add.s32 	%r160, %r4, %r159;
	mov.b32 	%r161, 0;
	st.shared.u32 	[%r160], %r161;
	st.shared.u32 	[%r160+4], %r161;
	st.shared.u32 	[%r160+8], %r161;
	st.shared.u32 	[%r160+12], %r161;
	add.s32 	%r230, %r230, 4;
$L__BB0_22:
	setp.eq.s32 	%p26, %r9, 0;
	@%p26 bra 	$L__BB0_25;
	shl.b32 	%r162, %r230, 2;
	mad.lo.s32 	%r163, %r3, 12, %r162;
	add.s32 	%r227, %r122, %r163;
	neg.s32 	%r226, %r9;
$L__BB0_24:
	.pragma "nounroll";
	mov.b32 	%r165, 0;
	st.shared.u32 	[%r227], %r165;
	add.s32 	%r227, %r227, 4;
	add.s32 	%r226, %r226, 1;
	setp.ne.s32 	%p27, %r226, 0;
	@%p27 bra 	$L__BB0_24;
$L__BB0_25:
	setp.gt.u32 	%p28, %r19, -16;
	mov.u32 	%r234, %r5;
	@%p28 bra 	$L__BB0_28;
	and.b32  	%r166, %r8, -16;
	neg.s32 	%r232, %r166;
	shl.b32 	%r167, %r5, 2;
	add.s32 	%r169, %r167, %r122;
	add.s32 	%r231, %r169, 32;
	mov.u32 	%r234, %r5;
$L__BB0_27:
	.pragma "nounroll";
	mov.b32 	%r170, 0;
	st.shared.u32 	[%r231+-32], %r170;
	st.shared.u32 	[%r231+-28], %r170;
	st.shared.u32 	[%r231+-24], %r170;
	st.shared.u32 	[%r231+-20], %r170;
	st.shared.u32 	[%r231+-16], %r170;
	st.shared.u32 	[%r231+-12], %r170;
	st.shared.u32 	[%r231+-8], %r170;
	st.shared.u32 	[%r231+-4], %r170;
	st.shared.u32 	[%r231], %r170;
	st.shared.u32 	[%r231+4], %r170;
	st.shared.u32 	[%r231+8], %r170;
	st.shared.u32 	[%r231+12], %r170;
	st.shared.u32 	[%r231+16], %r170;
	st.shared.u32 	[%r231+20], %r170;
	st.shared.u32 	[%r231+24], %r170;
	st.shared.u32 	[%r231+28], %r170;
	add.s32 	%r234, %r234, 16;
	add.s32 	%r232, %r232, 16;
	add.s32 	%r231, %r231, 64;
	setp.ne.s32 	%p29, %r232, 0;
	@%p29 bra 	$L__BB0_27;
$L__BB0_28:
	setp.eq.s32 	%p30, %r35, 0;
	@%p30 bra 	$L__BB0_37;
	and.b32  	%r69, %r8, 7;
	setp.lt.u32 	%p31, %r35, 8;
	@%p31 bra 	$L__BB0_31;
	shl.b32 	%r171, %r234, 2;
	add.s32 	%r173, %r122, %r171;
	mov.b32 	%r174, 0;
	st.shared.u32 	[%r173], %r174;
	st.shared.u32 	[%r173+4], %r174;
	st.shared.u32 	[%r173+8], %r174;
	st.shared.u32 	[%r173+12], %r174;
	st.shared.u32 	[%r173+16], %r174;
	st.shared.u32 	[%r173+20], %r174;
	st.shared.u32 	[%r173+24], %r174;
	st.shared.u32 	[%r173+28], %r174;
	add.s32 	%r234, %r234, 8;
$L__BB0_31:
	setp.eq.s32 	%p32, %r69, 0;
	@%p32 bra 	$L__BB0_37;
	setp.lt.u32 	%p33, %r69, 4;
	@%p33 bra 	$L__BB0_34;
	shl.b32 	%r175, %r234, 2;
	add.s32 	%r177, %r122, %r175;
	mov.b32 	%r178, 0;
	st.shared.u32 	[%r177], %r178;
	st.shared.u32 	[%r177+4], %r178;
	st.shared.u32 	[%r177+8], %r178;
	st.shared.u32 	[%r177+12], %r178;
	add.s32 	%r234, %r234, 4;
$L__BB0_34:
	setp.eq.s32 	%p34, %r9, 0;
	@%p34 bra 	$L__BB0_37;
	shl.b32 	%r179, %r234, 2;
	add.s32 	%r238, %r122, %r179;
	neg.s32 	%r237, %r9;
$L__BB0_36:
	.pragma "nounroll";
	mov.b32 	%r181, 0;
	st.shared.u32 	[%r238], %r181;
	add.s32 	%r238, %r238, 4;
	add.s32 	%r237, %r237, 1;
	setp.ne.s32 	%p35, %r237, 0;
	@%p35 bra 	$L__BB0_36;
$L__BB0_37:
	setp.lt.s32 	%p36, %r247, 1;
	bar.sync 	0;
	@%p36 bra 	$L__BB0_44;
	add.s32 	%r182, %r5, 1;
	max.s32 	%r80, %r6, %r182;
	sub.s32 	%r183, %r80, %r5;
	and.b32  	%r81, %r183, 3;
	setp.eq.s32 	%p37, %r81, 0;
	mov.u32 	%r244, %r5;
	@%p37 bra 	$L__BB0_41;
	shl.b32 	%r184, %r5, 2;
	add.s32 	%r242, %r122, %r184;
	shl.b32 	%r186, %r111, 2;
	shl.b32 	%r187, %r2, 2;
	add.s32 	%r188, %r186, %r187;
	mad.lo.s32 	%r241, %r247, %r188, %r122;
	shl.b32 	%r189, %r111, 3;
	add.s32 	%r190, %r189, %r187;
	mad.lo.s32 	%r240, %r247, %r190, %r122;
	neg.s32 	%r239, %r81;
	mov.u32 	%r244, %r5;
$L__BB0_40:
	.pragma "nounroll";
	ld.shared.f32 	%f32, [%r240];
	ld.shared.f32 	%f33, [%r241];
	mul.f32 	%f34, %f32, %f33;
	setp.lt.s32 	%p38, %r244, %r113;
	selp.f32 	%f35, 0f3F800000, 0f00000000, %p38;
	mul.f32 	%f36, %f34, %f35;
	st.shared.f32 	[%r242], %f36;
	add.s32 	%r244, %r244, 1;
	add.s32 	%r242, %r242, 4;
	add.s32 	%r241, %r241, 4;
	add.s32 	%r240, %r240, 4;
	add.s32 	%r239, %r239, 1;
	setp.ne.s32 	%p39, %r239, 0;
	@%p39 bra 	$L__BB0_40;
$L__BB0_41:
	sub.s32 	%r191, %r5, %r80;
	setp.gt.u32 	%p40, %r191, -4;
	@%p40 bra 	$L__BB0_44;
	shl.b32 	%r97, %r3, 3;
	shl.b32 	%r192, %r244, 2;
	add.s32 	%r194, %r192, %r122;
	add.s32 	%r245, %r194, 8;
	shl.b32 	%r99, %r3, 2;
$L__BB0_43:
	add.s32 	%r195, %r245, %r97;
	ld.shared.f32 	%f37, [%r195+-8];
	add.s32 	%r196, %r245, %r99;
	ld.shared.f32 	%f38, [%r196+-8];
	mul.f32 	%f39, %f37, %f38;
	setp.lt.s32 	%p41, %r244, %r113;
	selp.f32 	%f40, 0f3F800000, 0f00000000, %p41;
	mul.f32 	%f41, %f39, %f40;
	st.shared.f32 	[%r245+-8], %f41;
	ld.shared.f32 	%f42, [%r195+-4];
	ld.shared.f32 	%f43, [%r196+-4];
	mul.f32 	%f44, %f42, %f43;
	add.s32 	%r197, %r244, 1;
	setp.lt.s32 	%p42, %r197, %r113;
	selp.f32 	%f45, 0f3F800000, 0f00000000, %p42;
	mul.f32 	%f46, %f44, %f45;
	st.shared.f32 	[%r245+-4], %f46;
	ld.shared.f32 	%f47, [%r195];
	ld.shared.f32 	%f48, [%r196];
	mul.f32 	%f49, %f47, %f48;
	add.s32 	%r198, %r244, 2;
	setp.lt.s32 	%p43, %r198, %r113;
	selp.f32 	%f50, 0f3F800000, 0f00000000, %p43;
	mul.f32 	%f51, %f49, %f50;
	st.shared.f32 	[%r245], %f51;
	ld.shared.f32 	%f52, [%r195+4];
	ld.shared.f32 	%f53, [%r196+4];
	mul.f32 	%f54, %f52, %f53;
	add.s32 	%r199, %r244, 3;
	setp.lt.s32 	%p44, %r199, %r113;
	selp.f32 	%f55, 0f3F800000, 0f00000000, %p44;
	mul.f32 	%f56, %f54, %f55;
	st.shared.f32 	[%r245+4], %f56;
	add.s32 	%r245, %r245, 16;
	add.s32 	%r244, %r244, 4;
	setp.lt.s32 	%p45, %r244, %r6;
	@%p45 bra 	$L__BB0_43;
$L__BB0_44:
	setp.lt.s32 	%p46, %r247, 1;
	bar.sync 	0;
	@%p46 bra 	$L__BB0_57;
	cvt.rn.f64.u32 	%fd1, %r2;
	mul.f64 	%fd2, %fd1, 0d3FA0000000000000;
	cvt.rmi.f64.f64 	%fd3, %fd2;
	cvt.rzi.s32.f64 	%r200, %fd3;
	and.b32  	%r104, %r200, 1;
	mul.f64 	%fd4, %fd1, 0d3F90000000000000;
	cvt.rmi.f64.f64 	%fd5, %fd4;
	cvt.rzi.s32.f64 	%r201, %fd5;
	and.b32  	%r105, %r201, 1;
	shl.b32 	%r203, %r2, 2;
$L__BB0_46:
	setp.ne.s32 	%p47, %r104, 0;
	add.s32 	%r107, %r247, -1;
	mad.lo.s32 	%r108, %r107, 400, %r122;
	add.s32 	%r109, %r108, %r203;
	mad.lo.s32 	%r110, %r107, 100, %r2;
	@%p47 bra 	$L__BB0_48;
	ld.shared.f32 	%f57, [%r109];
	ld.shared.f32 	%f58, [%r109+128];
	add.s32 	%r204, %r110, 32;
	setp.lt.s32 	%p48, %r204, %r113;
	selp.f32 	%f59, 0f3F800000, 0f00000000, %p48;
	fma.rn.f32 	%f60, %f58, %f59, %f57;
	st.shared.f32 	[%r109], %f60;
$L__BB0_48:
	setp.eq.s32 	%p49, %r104, 0;
	bar.sync 	0;
	@%p49 bra 	$L__BB0_50;
	mov.b32 	%r205, 0;
	st.shared.u32 	[%r109], %r205;
$L__BB0_50:
	setp.ne.s32 	%p50, %r105, 0;
	bar.sync 	0;
	@%p50 bra 	$L__BB0_52;
	ld.shared.f32 	%f61, [%r109];
	ld.shared.f32 	%f62, [%r109+256];
	add.s32 	%r206, %r110, 64;
	setp.lt.s32 	%p51, %r206, %r113;
	selp.f32 	%f63, 0f3F800000, 0f00000000, %p51;
	fma.rn.f32 	%f64, %f62, %f63, %f61;
	st.shared.f32 	[%r109], %f64;
$L__BB0_52:
	setp.eq.s32 	%p52, %r105, 0;
	bar.sync 	0;
	@%p52 bra 	$L__BB0_54;
	mov.b32 	%r207, 0;
	st.shared.u32 	[%r109], %r207;
$L__BB0_54:
	setp.ne.s32 	%p53, %r2, 0;
	bar.sync 	0;
	@%p53 bra 	$L__BB0_56;
	ld.shared.f32 	%f65, [%r4];
	ld.shared.f32 	%f66, [%r108];
	add.f32 	%f67, %f65, %f66;
	st.shared.f32 	[%r4], %f67;
	mov.b32 	%r208, 0;
	st.shared.u32 	[%r108], %r208;
	ld.shared.f32 	%f68, [%r4];
	ld.shared.f32 	%f69, [%r108+4];
	add.f32 	%f70, %f68, %f69;
	st.shared.f32 	[%r4], %f70;
	st.shared.u32 	[%r108+4], %r208;
	ld.shared.f32 	%f71, [%r4];
	ld.shared.f32 	%f72, [%r108+8];
	add.f32 	%f73, %f71, %f72;
	st.shared.f32 	[%r4], %f73;
	st.shared.u32 	[%r108+8], %r208;
	ld.shared.f32 	%f74, [%r4];
	ld.shared.f32 	%f75, [%r108+12];
	add.f32 	%f76, %f74, %f75;
	st.shared.f32 	[%r4], %f76;
	st.shared.u32 	[%r108+12], %r208;
	ld.shared.f32 	%f77, [%r4];
	ld.shared.f32 	%f78, [%r108+16];
	add.f32 	%f79, %f77, %f78;
	st.shared.f32 	[%r4], %f79;
	st.shared.u32 	[%r108+16], %r208;
	ld.shared.f32 	%f80, [%r4];
	ld.shared.f32 	%f81, [%r108+20];
	add.f32 	%f82, %f80, %f81;
	st.shared.f32 	[%r4], %f82;
	st.shared.u32 	[%r108+20], %r208;
	ld.shared.f32 	%f83, [%r4];
	ld.shared.f32 	%f84, [%r108+24];
	add.f32 	%f85, %f83, %f84;
	st.shared.f32 	[%r4], %f85;
	st.shared.u32 	[%r108+24], %r208;
	ld.shared.f32 	%f86, [%r4];
	ld.shared.f32 	%f87, [%r108+28];
	add.f32 	%f88, %f86, %f87;
	st.shared.f32 	[%r4], %f88;
	st.shared.u32 	[%r108+28], %r208;
	ld.shared.f32 	%f89, [%r4];
	ld.shared.f32 	%f90, [%r108+32];
	add.f32 	%f91, %f89, %f90;
	st.shared.f32 	[%r4], %f91;
	st.shared.u32 	[%r108+32], %r208;
	ld.shared.f32 	%f92, [%r4];
	ld.shared.f32 	%f93, [%r108+36];
	add.f32 	%f94, %f92, %f93;
	st.shared.f32 	[%r4], %f94;
	st.shared.u32 	[%r108+36], %r208;
	ld.shared.f32 	%f95, [%r4];
	ld.shared.f32 	%f96, [%r108+40];
	add.f32 	%f97, %f95, %f96;
	st.shared.f32 	[%r4], %f97;
	st.shared.u32 	[%r108+40], %r208;
	ld.shared.f32 	%f98, [%r4];
	ld.shared.f32 	%f99, [%r108+44];
	add.f32 	%f100, %f98, %f99;
	st.shared.f32 	[%r4], %f100;
	st.shared.u32 	[%r108+44], %r208;
	ld.shared.f32 	%f101, [%r4];
	ld.shared.f32 	%f102, [%r108+48];
	add.f32 	%f103, %f101, %f102;
	st.shared.f32 	[%r4], %f103;
	st.shared.u32 	[%r108+48], %r208;
	ld.shared.f32 	%f104, [%r4];
	ld.shared.f32 	%f105, [%r108+52];
	add.f32 	%f106, %f104, %f105;
	st.shared.f32 	[%r4], %f106;
	st.shared.u32 	[%r108+52], %r208;
	ld.shared.f32 	%f107, [%r4];
	ld.shared.f32 	%f108, [%r108+56];
	add.f32 	%f109, %f107, %f108;
	st.shared.f32 	[%r4], %f109;
	st.shared.u32 	[%r108+56], %r208;
	ld.shared.f32 	%f110, [%r4];
	ld.shared.f32 	%f111, [%r108+60];
	add.f32 	%f112, %f110, %f111;
	st.shared.f32 	[%r4], %f112;
	st.shared.u32 	[%r108+60], %r208;
	ld.shared.f32 	%f113, [%r4];
	ld.shared.f32 	%f114, [%r108+64];
	add.f32 	%f115, %f113, %f114;
	st.shared.f32 	[%r4], %f115;
	st.shared.u32 	[%r108+64], %r208;
	ld.shared.f32 	%f116, [%r4];
	ld.shared.f32 	%f117, [%r108+68];
	add.f32 	%f118, %f116, %f117;
	st.shared.f32 	[%r4], %f118;
	st.shared.u32 	[%r108+68], %r208;
	ld.shared.f32 	%f119, [%r4];
	ld.shared.f32 	%f120, [%r108+72];
	add.f32 	%f121, %f119, %f120;
	st.shared.f32 	[%r4], %f121;
	st.shared.u32 	[%r108+72], %r208;
	ld.shared.f32 	%f122, [%r4];
	ld.shared.f32 	%f123, [%r108+76];
	add.f32 	%f124, %f122, %f123;
	st.shared.f32 	[%r4], %f124;
	st.shared.u32 	[%r108+76], %r208;
	ld.shared.f32 	%f125, [%r4];
	ld.shared.f32 	%f126, [%r108+80];
	add.f32 	%f127, %f125, %f126;
	st.shared.f32 	[%r4], %f127;
	st.shared.u32 	[%r108+80], %r208;
	ld.shared.f32 	%f128, [%r4];
	ld.shared.f32 	%f129, [%r108+84];
	add.f32 	%f130, %f128, %f129;
	st.shared.f32 	[%r4], %f130;
	st.shared.u32 	[%r108+84], %r208;
	ld.shared.f32 	%f131, [%r4];
	ld.shared.f32 	%f132, [%r108+88];
	add.f32 	%f133, %f131, %f132;
	st.shared.f32 	[%r4], %f133;
	st.shared.u32 	[%r108+88], %r208;
	ld.shared.f32 	%f134, [%r4];
	ld.shared.f32 	%f135, [%r108+92];
	add.f32 	%f136, %f134, %f135;
	st.shared.f32 	[%r4], %f136;
	st.shared.u32 	[%r108+92], %r208;
	ld.shared.f32 	%f137, [%r4];
	ld.shared.f32 	%f138, [%r108+96];
	add.f32 	%f139, %f137, %f138;
	st.shared.f32 	[%r4], %f139;
	st.shared.u32 	[%r108+96], %r208;
	ld.shared.f32 	%f140, [%r4];
	ld.shared.f32 	%f141, [%r108+100];
	add.f32 	%f142, %f140, %f141;
	st.shared.f32 	[%r4], %f142;
	st.shared.u32 	[%r108+100], %r208;
	ld.shared.f32 	%f143, [%r4];
	ld.shared.f32 	%f144, [%r108+104];
	add.f32 	%f145, %f143, %f144;
	st.shared.f32 	[%r4], %f145;
	st.shared.u32 	[%r108+104], %r208;
	ld.shared.f32 	%f146, [%r4];
	ld.shared.f32 	%f147, [%r108+108];
	add.f32 	%f148, %f146, %f147;
	st.shared.f32 	[%r4], %f148;
	st.shared.u32 	[%r108+108], %r208;
	ld.shared.f32 	%f149, [%r4];
	ld.shared.f32 	%f150, [%r108+112];
	add.f32 	%f151, %f149, %f150;
	st.shared.f32 	[%r4], %f151;
	st.shared.u32 	[%r108+112], %r208;
	ld.shared.f32 	%f152, [%r4];
	ld.shared.f32 	%f153, [%r108+116];
	add.f32 	%f154, %f152, %f153;
	st.shared.f32 	[%r4], %f154;
	st.shared.u32 	[%r108+116], %r208;
	ld.shared.f32 	%f155, [%r4];
	ld.shared.f32 	%f156, [%r108+120];
	add.f32 	%f157, %f155, %f156;
	st.shared.f32 	[%r4], %f157;
	st.shared.u32 	[%r108+120], %r208;
	ld.shared.f32 	%f158, [%r4];
	ld.shared.f32 	%f159, [%r108+124];
	add.f32 	%f160, %f158, %f159;
	st.shared.f32 	[%r4], %f160;
	st.shared.u32 	[%r108+124], %r208;
$L__BB0_56:
	bar.sync 	0;
	setp.gt.u32 	%p54, %r247, 1;
	mov.u32 	%r247, %r107;
	@%p54 bra 	$L__BB0_46;
$L__BB0_57:
	setp.ne.s32 	%p55, %r2, 0;
	@%p55 bra 	$L__BB0_59;
	ld.shared.f32 	%f161, [%r4];
	add.f32 	%f162, %f1, %f161;
	fma.rn.f32 	%f163, %f162, 0fBBBB989D, 0f3F000000;
	cvt.sat.f32.f32 	%f164, %f163;
	mov.f32 	%f165, 0f4B400001;
	mov.f32 	%f166, 0f437C0000;
	fma.rm.f32 	%f167, %f164, %f166, %f165;
	add.f32 	%f168, %f167, 0fCB40007F;
	neg.f32 	%f169, %f168;
	fma.rn.f32 	%f170, %f162, 0fBFB8AA3B, %f169;
	fma.rn.f32 	%f171, %f162, 0fB2A57060, %f170;
	mov.b32 	%r209, %f167;
	shl.b32 	%r210, %r209, 23;
	mov.b32 	%f172, %r210;
	ex2.approx.ftz.f32 	%f173, %f171;
	mul.f32 	%f174, %f173, %f172;
	cvt.f64.f32 	%fd6, %f174;
	add.f64 	%fd7, %fd6, 0d3FF0000000000000;
	rcp.rn.f64 	%fd8, %fd7;
	cvt.rn.f32.f64 	%f175, %fd8;
	cvta.to.global.u64 	%rd28, %rd10;
	mul.wide.s32 	%rd29, %r1, 4;
	add.s64 	%rd30, %rd28, %rd29;
	st.global.f32 	[%rd30], %f175;
	mov.f32 	%f176, 0f3F800000;
	sub.f32 	%f177, %f176, %f175;
	mul.f32 	%f178, %f177, %f175;
	cvta.to.global.u64 	%rd31, %rd11;
	add.s64 	%rd32, %rd31, %rd29;
	st.global.f32 	[%rd32], %f178;
$L__BB0_59:
	ret;

}


// ===== COMPILED SASS (sm_100) =====

	.target	sm_100

	.elftype	@"ET_EXEC"


//--------------------- .note.nv.tkinfo           --------------------------
	.section	.note.nv.tkinfo,"",@"SHT_NOTE"
	.sectionflags	@"SHF_NOTE_NV_TKINFO"
	.tkinfo
        /*0018*/ 	.word	0x00000002
        /*0030*/ 	.string	""
        /*0030*/ 	.string	"ptxas"
        /*0030*/ 	.string	"Cuda compilation tools, release 13.0, V13.0.88"
        /*0030*/ 	.string	"Build cuda_13.0.r13.0/compiler.36424714_0"
        /*0030*/ 	.string	"-arch sm_100 -m 64 "



//--------------------- .note.nv.cuinfo           --------------------------
	.section	.note.nv.cuinfo,"",@"SHT_NOTE"
	.sectionflags	@"SHF_NOTE_NV_CUINFO"
        /*0018*/ 	.short	0x0002
        /*001a*/ 	.short	0x0064
        /*001c*/ 	.short	0x0082
	.zero		2


//--------------------- .nv.info                  --------------------------
	.section	.nv.info,"",@"SHT_CUDA_INFO"
	.align	4


	//----- nvinfo : EIATTR_REGCOUNT
	.align		4
        /*0000*/ 	.byte	0x04, 0x2f
        /*0002*/ 	.short	(.L_1 - .L_0)
	.align		4
.L_0:
        /*0004*/ 	.word	index@(_Z11feedforwardPfiiS_S_iiS_S_)
        /*0008*/ 	.word	0x00000020


	//----- nvinfo : EIATTR_FRAME_SIZE
	.align		4
.L_1:
        /*000c*/ 	.byte	0x04, 0x11
        /*000e*/ 	.short	(.L_3 - .L_2)
	.align		4
.L_2:
        /*0010*/ 	.word	index@($__internal_0_$__cuda_sm20_dblrcp_rn_slowpath_v3)
        /*0014*/ 	.word	0x00000000


	//----- nvinfo : EIATTR_FRAME_SIZE
	.align		4
.L_3:
        /*0018*/ 	.byte	0x04, 0x11
        /*001a*/ 	.short	(.L_5 - .L_4)
	.align		4
.L_4:
        /*001c*/ 	.word	index@(_Z11feedforwardPfiiS_S_iiS_S_)
        /*0020*/ 	.word	0x00000000


	//----- nvinfo : EIATTR_MIN_STACK_SIZE
	.align		4
.L_5:
        /*0024*/ 	.byte	0x04, 0x12
        /*0026*/ 	.short	(.L_7 - .L_6)
	.align		4
.L_6:
        /*0028*/ 	.word	index@(_Z11feedforwardPfiiS_S_iiS_S_)
        /*002c*/ 	.word	0x00000000
.L_7:


//--------------------- .nv.compat                --------------------------
	.section	.nv.compat,"",@"SHT_CUDA_COMPAT_INFO"
	.align	4
        /*0000*/ 	.byte	0x02, 0x09, 0x00, 0x00, 0x02, 0x02, 0x01, 0x00, 0x02, 0x05, 0x05, 0x00, 0x03, 0x07, 0x01, 0x01
        /*0010*/ 	.byte	0x02, 0x03, 0x00, 0x00, 0x02, 0x06, 0x01, 0x00, 0x04, 0x0b, 0x08, 0x00, 0x01, 0x00, 0x00, 0x00
        /*0020*/ 	.byte	0x00, 0x00, 0x00, 0x00


//--------------------- .nv.info._Z11feedforwardPfiiS_S_iiS_S_ --------------------------
	.section	.nv.info._Z11feedforwardPfiiS_S_iiS_S_,"",@"SHT_CUDA_INFO"
	.sectionflags	@""
	.align	4


	//----- nvinfo : EIATTR_CUDA_API_VERSION
	.align		4
        /*0000*/ 	.byte	0x04, 0x37
        /*0002*/ 	.short	(.L_9 - .L_8)
.L_8:
        /*0004*/ 	.word	0x00000082


	//----- nvinfo : EIATTR_KPARAM_INFO
	.align		4
.L_9:
        /*0008*/ 	.byte	0x04, 0x17
        /*000a*/ 	.short	(.L_11 - .L_10)
.L_10:
        /*000c*/ 	.word	0x00000000
        /*0010*/ 	.short	0x0008
        /*0012*/ 	.short	0x0030
        /*0014*/ 	.byte	0x00, 0xf5, 0x21, 0x00


	//----- nvinfo : EIATTR_KPARAM_INFO
	.align		4
.L_11:
        /*0018*/ 	.byte	0x04, 0x17
        /*001a*/ 	.short	(.L_13 - .L_12)
.L_12:
        /*001c*/ 	.word	0x00000000
        /*0020*/ 	.short	0x0007
        /*0022*/ 	.short	0x0028
        /*0024*/ 	.byte	0x00, 0xf5, 0x21, 0x00


	//----- nvinfo : EIATTR_KPARAM_INFO
	.align		4
.L_13:
        /*0028*/ 	.byte	0x04, 0x17
        /*002a*/ 	.short	(.L_15 - .L_14)
.L_14:
        /*002c*/ 	.word	0x00000000
        /*0030*/ 	.short	0x0006
        /*0032*/ 	.short	0x0024
        /*0034*/ 	.byte	0x00, 0xf0, 0x11, 0x00


	//----- nvinfo : EIATTR_KPARAM_INFO
	.align		4
.L_15:
        /*0038*/ 	.byte	0x04, 0x17
        /*003a*/ 	.short	(.L_17 - .L_16)
.L_16:
        /*003c*/ 	.word	0x00000000
        /*0040*/ 	.short	0x0005
        /*0042*/ 	.short	0x0020
        /*0044*/ 	.byte	0x00, 0xf0, 0x11, 0x00


	//----- nvinfo : EIATTR_KPARAM_INFO
	.align		4
.L_17:
        /*0048*/ 	.byte	0x04, 0x17
        /*004a*/ 	.short	(.L_19 - .L_18)
.L_18:
        /*004c*/ 	.word	0x00000000
        /*0050*/ 	.short	0x0004
        /*0052*/ 	.short	0x0018
        /*0054*/ 	.byte	0x00, 0xf5, 0x21, 0x00


	//----- nvinfo : EIATTR_KPARAM_INFO
	.align		4
.L_19:
        /*0058*/ 	.byte	0x04, 0x17
        /*005a*/ 	.short	(.L_21 - .L_20)
.L_20:
        /*005c*/ 	.word	0x00000000
        /*0060*/ 	.short	0x0003
        /*0062*/ 	.short	0x0010
        /*0064*/ 	.byte	0x00, 0xf5, 0x21, 0x00


	//----- nvinfo : EIATTR_KPARAM_INFO
	.align		4
.L_21:
        /*0068*/ 	.byte	0x04, 0x17
        /*006a*/ 	.short	(.L_23 - .L_22)
.L_22:
        /*006c*/ 	.word	0x00000000
        /*0070*/ 	.short	0x0002
        /*0072*/ 	.short	0x000c
        /*0074*/ 	.byte	0x00, 0xf0, 0x11, 0x00


	//----- nvinfo : EIATTR_KPARAM_INFO
	.align		4
.L_23:
        /*0078*/ 	.byte	0x04, 0x17
        /*007a*/ 	.short	(.L_25 - .L_24)
.L_24:
        /*007c*/ 	.word	0x00000000
        /*0080*/ 	.short	0x0001
        /*0082*/ 	.short	0x0008
        /*0084*/ 	.byte	0x00, 0xf0, 0x11, 0x00


	//----- nvinfo : EIATTR_KPARAM_INFO
	.align		4
.L_25:
        /*0088*/ 	.byte	0x04, 0x17
        /*008a*/ 	.short	(.L_27 - .L_26)
.L_26:
        /*008c*/ 	.word	0x00000000
        /*0090*/ 	.short	0x0000
        /*0092*/ 	.short	0x0000
        /*0094*/ 	.byte	0x00, 0xf5, 0x21, 0x00


	//----- nvinfo : EIATTR_SPARSE_MMA_MASK
	.align		4
.L_27:
        /*0098*/ 	.byte	0x03, 0x50
        /*009a*/ 	.short	0x0000


	//----- nvinfo : EIATTR_MAXREG_COUNT
	.align		4
        /*009c*/ 	.byte	0x03, 0x1b
        /*009e*/ 	.short	0x00ff


	//----- nvinfo : EIATTR_NUM_BARRIERS
	.align		4
        /*00a0*/ 	.byte	0x02, 0x4c
        /*00a2*/ 	.byte	0x01
	.zero		1


	//----- nvinfo : EIATTR_MERCURY_ISA_VERSION
	.align		4
        /*00a4*/ 	.byte	0x03, 0x5f
        /*00a6*/ 	.short	0x0101


	//----- nvinfo : EIATTR_VRC_CTA_INIT_COUNT
	.align		4
        /*00a8*/ 	.byte	0x02, 0x4a
	.zero		1
	.zero		1


	//----- nvinfo : EIATTR_EXIT_INSTR_OFFSETS
	.align		4
        /*00ac*/ 	.byte	0x04, 0x1c
        /*00ae*/ 	.short	(.L_29 - .L_28)


	//   ....[0]....
.L_28:
        /*00b0*/ 	.word	0x000047a0


	//   ....[1]....
        /*00b4*/ 	.word	0x000049f0


	//----- nvinfo : EIATTR_CRS_STACK_SIZE
	.align		4
.L_29:
        /*00b8*/ 	.byte	0x04, 0x1e
        /*00ba*/ 	.short	(.L_31 - .L_30)
.L_30:
        /*00bc*/ 	.word	0x00000000


	//----- nvinfo : EIATTR_CBANK_PARAM_SIZE
	.align		4
.L_31:
        /*00c0*/ 	.byte	0x03, 0x19
        /*00c2*/ 	.short	0x0038


	//----- nvinfo : EIATTR_PARAM_CBANK
	.align		4
        /*00c4*/ 	.byte	0x04, 0x0a
        /*00c6*/ 	.short	(.L_33 - .L_32)
	.align		4
.L_32:
        /*00c8*/ 	.word	index@(.nv.constant0._Z11feedforwardPfiiS_S_iiS_S_)
        /*00cc*/ 	.short	0x0380
        /*00ce*/ 	.short	0x0038


	//----- nvinfo : EIATTR_SW_WAR
	.align		4
.L_33:
        /*00d0*/ 	.byte	0x04, 0x36
        /*00d2*/ 	.short	(.L_35 - .L_34)
.L_34:
        /*00d4*/ 	.word	0x00000008
.L_35:


//--------------------- .nv.callgraph             --------------------------
	.section	.nv.callgraph,"",@"SHT_CUDA_CALLGRAPH"
	.align	4
	.sectionentsize	8
	.align		4
        /*0000*/ 	.word	0x00000000
	.align		4
        /*0004*/ 	.word	0xffffffff
	.align		4
        /*0008*/ 	.word	0x00000000
	.align		4
        /*000c*/ 	.word	0xfffffffe
	.align		4
        /*0010*/ 	.word	0x00000000
	.align		4
        /*0014*/ 	.word	0xfffffffd
	.align		4
        /*0018*/ 	.word	0x00000000
	.align		4
        /*001c*/ 	.word	0xfffffffc


//--------------------- .text._Z11feedforwardPfiiS_S_iiS_S_ --------------------------
	.section	.text._Z11feedforwardPfiiS_S_iiS_S_,"ax",@progbits
	.align	128
        .global         _Z11feedforwardPfiiS_S_iiS_S_
        .type           _Z11feedforwardPfiiS_S_iiS_S_,@function
        .size           _Z11feedforwardPfiiS_S_iiS_S_,(.L_x_55 - _Z11feedforwardPfiiS_S_iiS_S_)
        .other          _Z11feedforwardPfiiS_S_iiS_S_,@"STO_CUDA_ENTRY STV_DEFAULT"
_Z11feedforwardPfiiS_S_iiS_S_:
.text._Z11feedforwardPfiiS_S_iiS_S_:
[----:B------:R-:W-:Y:S01]  /*0000*/  LDC R1, c[0x0][0x37c] ;  /* 0x0000df00ff017b82 */ /* 0x000fe20000000800 */
[----:B------:R-:W0:Y:S07]  /*0010*/  S2R R3, SR_CTAID.X ;  /* 0x0000000000037919 */ /* 0x000e2e0000002500 */
[----:B------:R-:W0:Y:S01]  /*0020*/  S2UR UR6, SR_CTAID.Y ;  /* 0x00000000000679c3 */ /* 0x000e220000002600 */
[----:B------:R-:W1:Y:S07]  /*0030*/  LDCU.64 UR8, c[0x0][0x3a0] ;  /* 0x00007400ff0877ac */ /* 0x000e6e0008000a00 */
[----:B------:R-:W0:Y:S01]  /*0040*/  LDC R0, c[0x0][0x370] ;  /* 0x0000dc00ff007b82 */ /* 0x000e220000000800 */
[----:B------:R-:W2:Y:S01]  /*0050*/  S2R R7, SR_CgaCtaId ;  /* 0x0000000000077919 */ /* 0x000ea20000008800 */
[----:B------:R-:W3:Y:S01]  /*0060*/  LDCU.64 UR4, c[0x0][0x358] ;  /* 0x00006b00ff0477ac */ /* 0x000ee20008000a00 */
[----:B------:R-:W4:Y:S05]  /*0070*/  S2R R10, SR_TID.Y ;  /* 0x00000000000a7919 */ /* 0x000f2a0000002200 */
[----:B------:R-:W1:Y:S01]  /*0080*/  LDC.64 R8, c[0x0][0x3a8] ;  /* 0x0000ea00ff087b82 */ /* 0x000e620000000a00 */
[----:B------:R-:W4:Y:S01]  /*0090*/  S2R R11, SR_TID.X ;  /* 0x00000000000b7919 */ /* 0x000f220000002100 */
[----:B0-----:R-:W-:-:S06]  /*00a0*/  IMAD R0, R0, UR6, R3 ;  /* 0x0000000600007c24 */ /* 0x001fcc000f8e0203 */
[----:B------:R-:W0:Y:S01]  /*00b0*/  LDC R3, c[0x0][0x388] ;  /* 0x0000e200ff037b82 */ /* 0x000e220000000800 */
[----:B------:R-:W4:Y:S01]  /*00c0*/  LDCU UR6, c[0x0][0x360] ;  /* 0x00006c00ff0677ac */ /* 0x000f220008000800 */
[----:B------:R-:W-:Y:S01]  /*00d0*/  MOV R6, 0x400 ;  /* 0x0000040000067802 */ /* 0x000fe20000000f00 */
[----:B-1----:R-:W-:-:S05]  /*00e0*/  IMAD.WIDE R8, R0, 0x4, R8 ;  /* 0x0000000400087825 */ /* 0x002fca00078e0208 */
[----:B------:R-:W1:Y:S01]  /*00f0*/  LDC R4, c[0x0][0x3a0] ;  /* 0x0000e800ff047b82 */ /* 0x000e620000000800 */
[----:B--2---:R-:W-:Y:S01]  /*0100*/  LEA R6, R7, R6, 0x18 ;  /* 0x0000000607067211 */ /* 0x004fe200078ec0ff */
[----:B------:R-:W-:Y:S01]  /*0110*/  UISETP.GE.AND UP0, UPT, UR8, 0x1, UPT ;  /* 0x000000010800788c */ /* 0x000fe2000bf06270 */
[----:B---3--:R4:W5:Y:S02]  /*0120*/  LDG.E R2, desc[UR4][R8.64] ;  /* 0x0000000408027981 */ /* 0x008964000c1e1900 */
[----:B----4-:R-:W-:Y:S02]  /*0130*/  IMAD R8, R10, UR6, R11 ;  /* 0x000000060a087c24 */ /* 0x010fe4000f8e020b */
[----:B0-----:R-:W-:Y:S02]  /*0140*/  IMAD R5, R3, UR8, RZ ;  /* 0x0000000803057c24 */ /* 0x001fe4000f8e02ff */
[----:B------:R-:W-:Y:S02]  /*0150*/  IMAD R7, R8, UR8, RZ ;  /* 0x0000000808077c24 */ /* 0x000fe4000f8e02ff */
[----:B------:R-:W-:-:S04]  /*0160*/  IMAD R10, R5, 0x4, R6 ;  /* 0x00000004050a7824 */ /* 0x000fc800078e0206 */
[----:B------:R-:W-:Y:S02]  /*0170*/  IMAD R12, R5, 0x4, R10 ;  /* 0x00000004050c7824 */ /* 0x000fe400078e020a */
[----:B------:R-:W-:-:S03]  /*0180*/  VIADD R10, R7, UR8 ;  /* 0x00000008070a7c36 */ /* 0x000fc60008000000 */
[----:B------:R-:W-:Y:S01]  /*0190*/  LEA R9, R5, R12, 0x2 ;  /* 0x0000000c05097211 */ /* 0x000fe200078e10ff */
[----:B-1----:R-:W-:Y:S06]  /*01a0*/  BRA.U !UP0, `(.L_x_0) ;  /* 0x0000002508c87547 */ /* 0x002fec000b800000 */
[C---:B------:R-:W-:Y:S01]  /*01b0*/  VIADDMNMX R12, R7.reuse, 0x1, R10, !PT ;  /* 0x00000001070c7846 */ /* 0x040fe2000780010a */
[----:B------:R-:W-:Y:S01]  /*01c0*/  IMAD R18, R0, UR9, RZ ;  /* 0x0000000900127c24 */ /* 0x000fe2000f8e02ff */
[----:B------:R-:W0:Y:S01]  /*01d0*/  LDCU.64 UR10, c[0x0][0x390] ;  /* 0x00007200ff0a77ac */ /* 0x000e220008000a00 */
[----:B------:R-:W-:Y:S01]  /*01e0*/  BSSY.RECONVERGENT B0, `(.L_x_1) ;  /* 0x0000020000007945 */ /* 0x000fe20003800200 */
[--C-:B------:R-:W-:Y:S02]  /*01f0*/  IMAD.MOV.U32 R19, RZ, RZ, R7.reuse ;  /* 0x000000ffff137224 */ /* 0x100fe400078e0007 */
[----:B------:R-:W-:Y:S02]  /*0200*/  IMAD.IADD R13, R12, 0x1, -R7 ;  /* 0x000000010c0d7824 */ /* 0x000fe400078e0a07 */
[----:B------:R-:W-:-:S03]  /*0210*/  IMAD.IADD R11, R7, 0x1, -R12 ;  /* 0x00000001070b7824 */ /* 0x000fc600078e0a0c */
[----:B------:R-:W-:Y:S02]  /*0220*/  LOP3.LUT P0, R12, R13, 0x3, RZ, 0xc0, !PT ;  /* 0x000000030d0c7812 */ /* 0x000fe4000780c0ff */
[----:B------:R-:W-:Y:S02]  /*0230*/  ISETP.GT.U32.AND P1, PT, R11, -0x4, PT ;  /* 0xfffffffc0b00780c */ /* 0x000fe40003f24070 */
[----:B------:R-:W-:-:S09]  /*0240*/  SHF.R.S32.HI R13, RZ, 0x1f, R18 ;  /* 0x0000001fff0d7819 */ /* 0x000fd20000011412 */
[----:B0-----:R-:W-:Y:S05]  /*0250*/  @!P0 BRA `(.L_x_2) ;  /* 0x0000000000608947 */ /* 0x001fea0003800000 */
[----:B------:R-:W0:Y:S01]  /*0260*/  LDCU.64 UR6, c[0x0][0x390] ;  /* 0x00007200ff0677ac */ /* 0x000e220008000a00 */
[----:B------:R-:W-:Y:S01]  /*0270*/  IADD3 R23, P0, PT, R18, R7, RZ ;  /* 0x0000000712177210 */ /* 0x000fe20007f1e0ff */
[----:B------:R-:W-:Y:S01]  /*0280*/  IMAD.MOV R17, RZ, RZ, -R12 ;  /* 0x000000ffff117224 */ /* 0x000fe200078e0a0c */
[----:B------:R-:W-:Y:S02]  /*0290*/  IADD3 R15, PT, PT, R8, R3, RZ ;  /* 0x00000003080f7210 */ /* 0x000fe40007ffe0ff */
[----:B------:R-:W-:Y:S01]  /*02a0*/  MOV R19, R7 ;  /* 0x0000000700137202 */ /* 0x000fe20000000f00 */
[----:B------:R-:W-:Y:S02]  /*02b0*/  IMAD.X R14, RZ, RZ, R13, P0 ;  /* 0x000000ffff0e7224 */ /* 0x000fe400000e060d */
[----:B------:R-:W-:-:S04]  /*02c0*/  IMAD.SHL.U32 R15, R15, 0x4, RZ ;  /* 0x000000040f0f7824 */ /* 0x000fc800078e00ff */
[----:B------:R-:W-:Y:S01]  /*02d0*/  IMAD R16, R15, UR8, R6 ;  /* 0x000000080f107c24 */ /* 0x000fe2000f8e0206 */
[----:B0-----:R-:W-:-:S04]  /*02e0*/  LEA R20, P0, R23, UR6, 0x2 ;  /* 0x0000000617147c11 */ /* 0x001fc8000f8010ff */
[----:B------:R-:W-:-:S09]  /*02f0*/  LEA.HI.X R23, R23, UR7, R14, 0x2, P0 ;  /* 0x0000000717177c11 */ /* 0x000fd200080f140e */
.L_x_3:
[----:B------:R-:W-:Y:S02]  /*0300*/  IMAD.MOV.U32 R14, RZ, RZ, R20 ;  /* 0x000000ffff0e7224 */ /* 0x000fe400078e0014 */
[----:B------:R-:W-:-:S05]  /*0310*/  IMAD.MOV.U32 R15, RZ, RZ, R23 ;  /* 0x000000ffff0f7224 */ /* 0x000fca00078e0017 */
[----:B------:R-:W2:Y:S01]  /*0320*/  LDG.E R14, desc[UR4][R14.64] ;  /* 0x000000040e0e7981 */ /* 0x000ea2000c1e1900 */
[----:B------:R-:W-:Y:S01]  /*0330*/  ISETP.GE.AND P0, PT, R19, UR9, PT ;  /* 0x0000000913007c0c */ /* 0x000fe2000bf06270 */
[----:B------:R-:W-:Y:S01]  /*0340*/  VIADD R17, R17, 0x1 ;  /* 0x0000000111117836 */ /* 0x000fe20000000000 */
[----:B------:R-:W-:Y:S02]  /*0350*/  IADD3 R20, P2, PT, R20, 0x4, RZ ;  /* 0x0000000414147810 */ /* 0x000fe40007f5e0ff */
[----:B------:R-:W-:Y:S02]  /*0360*/  FSEL R21, RZ, 1, P0 ;  /* 0x3f800000ff157808 */ /* 0x000fe40000000000 */
[----:B------:R-:W-:Y:S01]  /*0370*/  ISETP.NE.AND P0, PT, R17, RZ, PT ;  /* 0x000000ff1100720c */ /* 0x000fe20003f05270 */
[----:B------:R-:W-:Y:S01]  /*0380*/  IMAD.X R23, RZ, RZ, R23, P2 ;  /* 0x000000ffff177224 */ /* 0x000fe200010e0617 */
[----:B------:R-:W-:Y:S01]  /*0390*/  IADD3 R19, PT, PT, R19, 0x1, RZ ;  /* 0x0000000113137810 */ /* 0x000fe20007ffe0ff */
[----:B--2---:R-:W-:-:S05]  /*03a0*/  FMUL R21, R14, R21 ;  /* 0x000000150e157220 */ /* 0x004fca0000400000 */
[----:B------:R0:W-:Y:S02]  /*03b0*/  STS [R16], R21 ;  /* 0x0000001510007388 */ /* 0x0001e40000000800 */
[----:B0-----:R-:W-:-:S03]  /*03c0*/  VIADD R16, R16, 0x4 ;  /* 0x0000000410107836 */ /* 0x001fc60000000000 */
[----:B------:R-:W-:Y:S05]  /*03d0*/  @P0 BRA `(.L_x_3) ;  /* 0xfffffffc00c80947 */ /* 0x000fea000383ffff */
.L_x_2:
[----:B------:R-:W-:Y:S05]  /*03e0*/  BSYNC.RECONVERGENT B0 ;  /* 0x0000000000007941 */ /* 0x000fea0003800200 */
.L_x_1:
[----:B------:R-:W-:Y:S04]  /*03f0*/  BSSY.RECONVERGENT B0, `(.L_x_4) ;  /* 0x00000de000007945 */ /* 0x000fe80003800200 */
[----:B------:R-:W-:Y:S05]  /*0400*/  @P1 BRA `(.L_x_5) ;  /* 0x0000000c00701947 */ /* 0x000fea0003800000 */
[----:B------:R-:W-:Y:S01]  /*0410*/  IMAD.IADD R14, R10, 0x1, -R19 ;  /* 0x000000010a0e7824 */ /* 0x000fe200078e0a13 */
[----:B------:R-:W-:Y:S01]  /*0420*/  IADD3 R15, PT, PT, R5, R19, RZ ;  /* 0x00000013050f7210 */ /* 0x000fe20007ffe0ff */
[----:B------:R-:W-:Y:S01]  /*0430*/  BSSY.RECONVERGENT B1, `(.L_x_6) ;  /* 0x000007b000017945 */ /* 0x000fe20003800200 */
[----:B------:R-:W-:Y:S02]  /*0440*/  PLOP3.LUT P0, PT, PT, PT, PT, 0x80, 0x8 ;  /* 0x000000000008781c */ /* 0x000fe40003f0f070 */
[----:B------:R-:W-:Y:S01]  /*0450*/  ISETP.GT.AND P2, PT, R14, 0xc, PT ;  /* 0x0000000c0e00780c */ /* 0x000fe20003f44270 */
[----:B------:R-:W-:-:S04]  /*0460*/  IMAD.U32 R20, R15, 0x4, R6 ;  /* 0x000000040f147824 */ /* 0x000fc800078e0006 */
[----:B------:R-:W-:-:S08]  /*0470*/  VIADD R20, R20, 0x8 ;  /* 0x0000000814147836 */ /* 0x000fd00000000000 */
[----:B------:R-:W-:Y:S05]  /*0480*/  @!P2 BRA `(.L_x_7) ;  /* 0x0000000400d4a947 */ /* 0x000fea0003800000 */
[----:B------:R-:W-:Y:S01]  /*0490*/  PLOP3.LUT P0, PT, PT, PT, PT, 0x8, 0x80 ;  /* 0x000000000080781c */ /* 0x000fe20003f0e170 */
[----:B------:R-:W-:-:S12]  /*04a0*/  VIADD R22, R10, 0xfffffff4 ;  /* 0xfffffff40a167836 */ /* 0x000fd80000000000 */
.L_x_8:
[----:B------:R-:W-:-:S04]  /*04b0*/  IADD3 R15, P2, PT, R18, R19, RZ ;  /* 0x00000013120f7210 */ /* 0x000fc80007f5e0ff */
[----:B------:R-:W-:Y:S02]  /*04c0*/  IADD3.X R16, PT, PT, RZ, R13, RZ, P2, !PT ;  /* 0x0000000dff107210 */ /* 0x000fe400017fe4ff */
[----:B------:R-:W-:-:S04]  /*04d0*/  LEA R14, P2, R15, UR10, 0x2 ;  /* 0x0000000a0f0e7c11 */ /* 0x000fc8000f8410ff */
[----:B------:R-:W-:-:S05]  /*04e0*/  LEA.HI.X R15, R15, UR11, R16, 0x2, P2 ;  /* 0x0000000b0f0f7c11 */ /* 0x000fca00090f1410 */
[----:B------:R-:W2:Y:S04]  /*04f0*/  LDG.E R16, desc[UR4][R14.64] ;  /* 0x000000040e107981 */ /* 0x000ea8000c1e1900 */
[----:B------:R-:W3:Y:S04]  /*0500*/  LDG.E R26, desc[UR4][R14.64+0x4] ;  /* 0x000004040e1a7981 */ /* 0x000ee8000c1e1900 */
[----:B------:R-:W4:Y:S01]  /*0510*/  LDG.E R27, desc[UR4][R14.64+0x8] ;  /* 0x000008040e1b7981 */ /* 0x000f22000c1e1900 */
[C---:B------:R-:W-:Y:S01]  /*0520*/  VIADD R23, R19.reuse, 0x1 ;  /* 0x0000000113177836 */ /* 0x040fe20000000000 */
[C---:B------:R-:W-:Y:S01]  /*0530*/  ISETP.GE.AND P2, PT, R19.reuse, UR9, PT ;  /* 0x0000000913007c0c */ /* 0x040fe2000bf46270 */
[----:B------:R-:W-:Y:S01]  /*0540*/  VIADD R21, R19, 0x4 ;  /* 0x0000000413157836 */ /* 0x000fe20000000000 */
[----:B------:R0:W4:Y:S02]  /*0550*/  LDG.E R28, desc[UR4][R14.64+0xc] ;  /* 0x00000c040e1c7981 */ /* 0x000124000c1e1900 */
[----:B------:R-:W-:-:S02]  /*0560*/  FSEL R29, RZ, 1, P2 ;  /* 0x3f800000ff1d7808 */ /* 0x000fc40001000000 */
[----:B------:R-:W-:Y:S02]  /*0570*/  ISETP.GE.AND P3, PT, R23, UR9, PT ;  /* 0x0000000917007c0c */ /* 0x000fe4000bf66270 */
[----:B------:R-:W-:Y:S02]  /*0580*/  IADD3 R17, P2, PT, R18, R21, RZ ;  /* 0x0000001512117210 */ /* 0x000fe40007f5e0ff */
[----:B0-----:R-:W-:-:S03]  /*0590*/  FSEL R15, RZ, 1, P3 ;  /* 0x3f800000ff0f7808 */ /* 0x001fc60001800000 */
[----:B------:R-:W-:Y:S01]  /*05a0*/  IMAD.X R24, RZ, RZ, R13, P2 ;  /* 0x000000ffff187224 */ /* 0x000fe200010e060d */
[----:B------:R-:W-:-:S04]  /*05b0*/  IADD3 R14, PT, PT, R19, 0x2, RZ ;  /* 0x00000002130e7810 */ /* 0x000fc80007ffe0ff */
[----:B------:R-:W-:-:S04]  /*05c0*/  ISETP.GE.AND P3, PT, R14, UR9, PT ;  /* 0x000000090e007c0c */ /* 0x000fc8000bf66270 */
[----:B------:R-:W-:Y:S01]  /*05d0*/  FSEL R14, RZ, 1, P3 ;  /* 0x3f800000ff0e7808 */ /* 0x000fe20001800000 */
[----:B--2---:R-:W-:Y:S01]  /*05e0*/  FMUL R29, R29, R16 ;  /* 0x000000101d1d7220 */ /* 0x004fe20000400000 */
[----:B------:R-:W-:Y:S01]  /*05f0*/  LEA R16, P2, R17, UR10, 0x2 ;  /* 0x0000000a11107c11 */ /* 0x000fe2000f8410ff */
[----:B---3--:R-:W-:Y:S01]  /*0600*/  FMUL R15, R26, R15 ;  /* 0x0000000f1a0f7220 */ /* 0x008fe20000400000 */
[----:B------:R-:W-:Y:S02]  /*0610*/  VIADD R26, R19, 0x3 ;  /* 0x00000003131a7836 */ /* 0x000fe40000000000 */
[----:B------:R-:W-:Y:S01]  /*0620*/  LEA.HI.X R17, R17, UR11, R24, 0x2, P2 ;  /* 0x0000000b11117c11 */ /* 0x000fe200090f1418 */
[----:B------:R0:W-:Y:S01]  /*0630*/  STS [R20+-0x8], R29 ;  /* 0xfffff81d14007388 */ /* 0x0001e20000000800 */
[----:B------:R-:W-:Y:S02]  /*0640*/  ISETP.GE.AND P2, PT, R21, UR9, PT ;  /* 0x0000000915007c0c */ /* 0x000fe4000bf46270 */
[----:B------:R-:W-:Y:S01]  /*0650*/  ISETP.GE.AND P3, PT, R26, UR9, PT ;  /* 0x000000091a007c0c */ /* 0x000fe2000bf66270 */
[----:B------:R-:W2:Y:S01]  /*0660*/  LDG.E R21, desc[UR4][R16.64+0x8] ;  /* 0x0000080410157981 */ /* 0x000ea2000c1e1900 */
[----:B------:R-:W-:-:S03]  /*0670*/  VIADD R26, R19, 0x8 ;  /* 0x00000008131a7836 */ /* 0x000fc60000000000 */
[----:B------:R-:W3:Y:S01]  /*0680*/  LDG.E R24, desc[UR4][R16.64] ;  /* 0x0000000410187981 */ /* 0x000ee2000c1e1900 */
[----:B0-----:R-:W-:Y:S02]  /*0690*/  FSEL R29, RZ, 1, P3 ;  /* 0x3f800000ff1d7808 */ /* 0x001fe40001800000 */
[----:B------:R-:W-:Y:S01]  /*06a0*/  ISETP.GE.AND P3, PT, R26, UR9, PT ;  /* 0x000000091a007c0c */ /* 0x000fe2000bf66270 */
[----:B------:R-:W3:Y:S01]  /*06b0*/  LDG.E R25, desc[UR4][R16.64+0x4] ;  /* 0x0000040410197981 */ /* 0x000ee2000c1e1900 */
[----:B------:R-:W-:Y:S01]  /*06c0*/  IADD3 R26, P4, PT, R18, R26, RZ ;  /* 0x0000001a121a7210 */ /* 0x000fe20007f9e0ff */
[----:B----4-:R-:W-:Y:S02]  /*06d0*/  FMUL R27, R27, R14 ;  /* 0x0000000e1b1b7220 */ /* 0x010fe40000400000 */
[----:B------:R0:W4:Y:S04]  /*06e0*/  LDG.E R23, desc[UR4][R16.64+0xc] ;  /* 0x00000c0410177981 */ /* 0x000128000c1e1900 */
[----:B------:R1:W-:Y:S01]  /*06f0*/  STS [R20+-0x4], R15 ;  /* 0xfffffc0f14007388 */ /* 0x0003e20000000800 */
[----:B0-----:R-:W-:Y:S01]  /*0700*/  IMAD.X R17, RZ, RZ, R13, P4 ;  /* 0x000000ffff117224 */ /* 0x001fe200020e060d */
[----:B------:R-:W-:-:S04]  /*0710*/  LEA R14, P4, R26, UR10, 0x2 ;  /* 0x0000000a1a0e7c11 */ /* 0x000fc8000f8810ff */
[----:B-1----:R-:W-:-:S05]  /*0720*/  LEA.HI.X R15, R26, UR11, R17, 0x2, P4 ;  /* 0x0000000b1a0f7c11 */ /* 0x002fca000a0f1411 */
[----:B------:R-:W4:Y:S01]  /*0730*/  LDG.E R16, desc[UR4][R14.64] ;  /* 0x000000040e107981 */ /* 0x000f22000c1e1900 */
[----:B------:R-:W-:-:S04]  /*0740*/  IADD3 R17, PT, PT, R19, 0x5, RZ ;  /* 0x0000000513117810 */ /* 0x000fc80007ffe0ff */
[----:B------:R-:W-:Y:S01]  /*0750*/  ISETP.GE.AND P4, PT, R17, UR9, PT ;  /* 0x0000000911007c0c */ /* 0x000fe2000bf86270 */
[----:B------:R-:W-:Y:S02]  /*0760*/  VIADD R17, R19, 0x6 ;  /* 0x0000000613117836 */ /* 0x000fe40000000000 */
[----:B------:R-:W-:Y:S01]  /*0770*/  FMUL R29, R28, R29 ;  /* 0x0000001d1c1d7220 */ /* 0x000fe20000400000 */
[----:B------:R0:W-:Y:S02]  /*0780*/  STS [R20], R27 ;  /* 0x0000001b14007388 */ /* 0x0001e40000000800 */
[----:B------:R-:W-:Y:S02]  /*0790*/  ISETP.GE.AND P5, PT, R17, UR9, PT ;  /* 0x0000000911007c0c */ /* 0x000fe4000bfa6270 */
[----:B------:R1:W-:Y:S01]  /*07a0*/  STS [R20+0x4], R29 ;  /* 0x0000041d14007388 */ /* 0x0003e20000000800 */
[----:B------:R-:W-:Y:S02]  /*07b0*/  FSEL R17, RZ, 1, P2 ;  /* 0x3f800000ff117808 */ /* 0x000fe40001000000 */
[----:B0-----:R-:W-:Y:S01]  /*07c0*/  FSEL R27, RZ, 1, P5 ;  /* 0x3f800000ff1b7808 */ /* 0x001fe20002800000 */
[----:B-1----:R-:W-:Y:S01]  /*07d0*/  VIADD R29, R19, 0xc ;  /* 0x0000000c131d7836 */ /* 0x002fe20000000000 */
[----:B------:R-:W-:-:S04]  /*07e0*/  FSEL R28, RZ, 1, P4 ;  /* 0x3f800000ff1c7808 */ /* 0x000fc80002000000 */
[----:B------:R-:W-:Y:S02]  /*07f0*/  ISETP.GE.AND P2, PT, R29, UR9, PT ;  /* 0x000000091d007c0c */ /* 0x000fe4000bf46270 */
[----:B------:R-:W-:Y:S01]  /*0800*/  IADD3 R29, P5, PT, R18, R29, RZ ;  /* 0x0000001d121d7210 */ /* 0x000fe20007fbe0ff */
[----:B--2---:R-:W-:Y:S01]  /*0810*/  FMUL R27, R21, R27 ;  /* 0x0000001b151b7220 */ /* 0x004fe20000400000 */
[----:B------:R-:W-:Y:S02]  /*0820*/  VIADD R21, R19, 0x7 ;  /* 0x0000000713157836 */ /* 0x000fe40000000000 */
[----:B---3--:R-:W-:Y:S02]  /*0830*/  FMUL R26, R24, R17 ;  /* 0x00000011181a7220 */ /* 0x008fe40000400000 */
[----:B------:R-:W2:Y:S01]  /*0840*/  LDG.E R17, desc[UR4][R14.64+0x8] ;  /* 0x000008040e117981 */ /* 0x000ea2000c1e1900 */
[----:B------:R-:W-:Y:S01]  /*0850*/  ISETP.GE.AND P4, PT, R21, UR9, PT ;  /* 0x0000000915007c0c */ /* 0x000fe2000bf86270 */
[----:B------:R-:W-:-:S02]  /*0860*/  FMUL R28, R25, R28 ;  /* 0x0000001c191c7220 */ /* 0x000fc40000400000 */
[----:B------:R-:W3:Y:S04]  /*0870*/  LDG.E R24, desc[UR4][R14.64+0x4] ;  /* 0x000004040e187981 */ /* 0x000ee8000c1e1900 */
[----:B------:R0:W3:Y:S04]  /*0880*/  LDG.E R25, desc[UR4][R14.64+0xc] ;  /* 0x00000c040e197981 */ /* 0x0000e8000c1e1900 */
[----:B------:R1:W-:Y:S01]  /*0890*/  STS [R20+0x8], R26 ;  /* 0x0000081a14007388 */ /* 0x0003e20000000800 */
[----:B0-----:R-:W-:Y:S02]  /*08a0*/  IADD3.X R15, PT, PT, RZ, R13, RZ, P5, !PT ;  /* 0x0000000dff0f7210 */ /* 0x001fe40002ffe4ff */
[----:B------:R-:W-:-:S02]  /*08b0*/  LEA R14, P5, R29, UR10, 0x2 ;  /* 0x0000000a1d0e7c11 */ /* 0x000fc4000f8a10ff */
[----:B-1----:R-:W-:Y:S02]  /*08c0*/  FSEL R26, RZ, 1, P4 ;  /* 0x3f800000ff1a7808 */ /* 0x002fe40002000000 */
[----:B------:R-:W-:-:S03]  /*08d0*/  LEA.HI.X R15, R29, UR11, R15, 0x2, P5 ;  /* 0x0000000b1d0f7c11 */ /* 0x000fc6000a8f140f */
[----:B----4-:R-:W-:Y:S01]  /*08e0*/  FMUL R29, R23, R26 ;  /* 0x0000001a171d7220 */ /* 0x010fe20000400000 */
[----:B------:R-:W-:Y:S01]  /*08f0*/  FSEL R23, RZ, 1, P3 ;  /* 0x3f800000ff177808 */ /* 0x000fe20001800000 */
[----:B------:R0:W-:Y:S04]  /*0900*/  STS [R20+0xc], R28 ;  /* 0x00000c1c14007388 */ /* 0x0001e80000000800 */
[----:B------:R-:W4:Y:S04]  /*0910*/  LDG.E R21, desc[UR4][R14.64] ;  /* 0x000000040e157981 */ /* 0x000f28000c1e1900 */
[----:B------:R-:W4:Y:S01]  /*0920*/  LDG.E R26, desc[UR4][R14.64+0xc] ;  /* 0x00000c040e1a7981 */ /* 0x000f22000c1e1900 */
[----:B0-----:R-:W-:-:S03]  /*0930*/  FMUL R28, R16, R23 ;  /* 0x00000017101c7220 */ /* 0x001fc60000400000 */
[----:B------:R-:W4:Y:S04]  /*0940*/  LDG.E R23, desc[UR4][R14.64+0x4] ;  /* 0x000004040e177981 */ /* 0x000f28000c1e1900 */
[----:B------:R0:W4:Y:S04]  /*0950*/  LDG.E R16, desc[UR4][R14.64+0x8] ;  /* 0x000008040e107981 */ /* 0x000128000c1e1900 */
[----:B------:R1:W-:Y:S02]  /*0960*/  STS [R20+0x10], R27 ;  /* 0x0000101b14007388 */ /* 0x0003e40000000800 */
[----:B-1----:R-:W-:-:S05]  /*0970*/  VIADD R27, R19, 0x9 ;  /* 0x00000009131b7836 */ /* 0x002fca0000000000 */
[----:B------:R-:W-:Y:S01]  /*0980*/  ISETP.GE.AND P5, PT, R27, UR9, PT ;  /* 0x000000091b007c0c */ /* 0x000fe2000bfa6270 */
[----:B------:R-:W-:-:S05]  /*0990*/  VIADD R27, R19, 0xa ;  /* 0x0000000a131b7836 */ /* 0x000fca0000000000 */
[----:B------:R-:W-:Y:S01]  /*09a0*/  ISETP.GE.AND P6, PT, R27, UR9, PT ;  /* 0x000000091b007c0c */ /* 0x000fe2000bfc6270 */
[----:B------:R-:W-:-:S05]  /*09b0*/  VIADD R27, R19, 0xb ;  /* 0x0000000b131b7836 */ /* 0x000fca0000000000 */
[----:B------:R-:W-:Y:S02]  /*09c0*/  ISETP.GE.AND P4, PT, R27, UR9, PT ;  /* 0x000000091b007c0c */ /* 0x000fe4000bf86270 */
[----:B------:R-:W-:Y:S02]  /*09d0*/  IADD3 R27, PT, PT, R19, 0xd, RZ ;  /* 0x0000000d131b7810 */ /* 0x000fe40007ffe0ff */
[----:B0-----:R-:W-:Y:S02]  /*09e0*/  FSEL R14, RZ, 1, P6 ;  /* 0x3f800000ff0e7808 */ /* 0x001fe40003000000 */
[----:B------:R-:W-:Y:S02]  /*09f0*/  ISETP.GE.AND P3, PT, R27, UR9, PT ;  /* 0x000000091b007c0c */ /* 0x000fe4000bf66270 */
[----:B------:R-:W-:Y:S01]  /*0a00*/  FSEL R27, RZ, 1, P5 ;  /* 0x3f800000ff1b7808 */ /* 0x000fe20002800000 */
[----:B------:R-:W-:Y:S01]  /*0a10*/  VIADD R15, R19, 0xf ;  /* 0x0000000f130f7836 */ /* 0x000fe20000000000 */
[----:B------:R0:W-:Y:S04]  /*0a20*/  STS [R20+0x14], R29 ;  /* 0x0000141d14007388 */ /* 0x0001e80000000800 */
[----:B------:R-:W-:Y:S01]  /*0a30*/  STS [R20+0x18], R28 ;  /* 0x0000181c14007388 */ /* 0x000fe20000000800 */
[----:B--2---:R-:W-:Y:S01]  /*0a40*/  FMUL R17, R17, R14 ;  /* 0x0000000e11117220 */ /* 0x004fe20000400000 */
[----:B------:R-:W-:-:S02]  /*0a50*/  VIADD R14, R19, 0xe ;  /* 0x0000000e130e7836 */ /* 0x000fc40000000000 */
[----:B---3--:R-:W-:Y:S01]  /*0a60*/  FMUL R27, R24, R27 ;  /* 0x0000001b181b7220 */ /* 0x008fe20000400000 */
[----:B------:R-:W-:Y:S01]  /*0a70*/  FSEL R24, RZ, 1, P2 ;  /* 0x3f800000ff187808 */ /* 0x000fe20001000000 */
[----:B------:R-:W-:Y:S01]  /*0a80*/  VIADD R19, R19, 0x10 ;  /* 0x0000001013137836 */ /* 0x000fe20000000000 */
[----:B------:R-:W-:Y:S02]  /*0a90*/  ISETP.GE.AND P2, PT, R15, UR9, PT ;  /* 0x000000090f007c0c */ /* 0x000fe4000bf46270 */
[----:B------:R-:W-:Y:S02]  /*0aa0*/  ISETP.GE.AND P5, PT, R14, UR9, PT ;  /* 0x000000090e007c0c */ /* 0x000fe4000bfa6270 */
[----:B------:R-:W-:Y:S02]  /*0ab0*/  FSEL R14, RZ, 1, P4 ;  /* 0x3f800000ff0e7808 */ /* 0x000fe40002000000 */
[----:B0-----:R-:W-:Y:S02]  /*0ac0*/  FSEL R29, RZ, 1, P2 ;  /* 0x3f800000ff1d7808 */ /* 0x001fe40001000000 */
[----:B------:R-:W-:Y:S01]  /*0ad0*/  ISETP.GE.AND P2, PT, R19, R22, PT ;  /* 0x000000161300720c */ /* 0x000fe20003f46270 */
[----:B------:R-:W-:Y:S01]  /*0ae0*/  FMUL R25, R25, R14 ;  /* 0x0000000e19197220 */ /* 0x000fe20000400000 */
[----:B------:R-:W-:-:S02]  /*0af0*/  FSEL R14, RZ, 1, P3 ;  /* 0x3f800000ff0e7808 */ /* 0x000fc40001800000 */
[----:B------:R-:W-:Y:S01]  /*0b00*/  FSEL R15, RZ, 1, P5 ;  /* 0x3f800000ff0f7808 */ /* 0x000fe20002800000 */
[----:B------:R-:W-:Y:S04]  /*0b10*/  STS [R20+0x1c], R27 ;  /* 0x00001c1b14007388 */ /* 0x000fe80000000800 */
[----:B------:R-:W-:Y:S04]  /*0b20*/  STS [R20+0x20], R17 ;  /* 0x0000201114007388 */ /* 0x000fe80000000800 */
[----:B------:R-:W-:Y:S01]  /*0b30*/  STS [R20+0x24], R25 ;  /* 0x0000241914007388 */ /* 0x000fe20000000800 */
[----:B----4-:R-:W-:Y:S01]  /*0b40*/  FMUL R21, R21, R24 ;  /* 0x0000001815157220 */ /* 0x010fe20000400000 */
[----:B------:R-:W-:Y:S01]  /*0b50*/  FMUL R29, R26, R29 ;  /* 0x0000001d1a1d7220 */ /* 0x000fe20000400000 */
[----:B------:R-:W-:Y:S01]  /*0b60*/  FMUL R23, R23, R14 ;  /* 0x0000000e17177220 */ /* 0x000fe20000400000 */
[----:B------:R-:W-:-:S02]  /*0b70*/  FMUL R15, R16, R15 ;  /* 0x0000000f100f7220 */ /* 0x000fc40000400000 */
[----:B------:R-:W-:Y:S04]  /*0b80*/  STS [R20+0x28], R21 ;  /* 0x0000281514007388 */ /* 0x000fe80000000800 */
[----:B------:R-:W-:Y:S04]  /*0b90*/  STS [R20+0x2c], R23 ;  /* 0x00002c1714007388 */ /* 0x000fe80000000800 */
[----:B------:R-:W-:Y:S04]  /*0ba0*/  STS [R20+0x30], R15 ;  /* 0x0000300f14007388 */ /* 0x000fe80000000800 */
[----:B------:R0:W-:Y:S02]  /*0bb0*/  STS [R20+0x34], R29 ;  /* 0x0000341d14007388 */ /* 0x0001e40000000800 */
[----:B0-----:R-:W-:Y:S01]  /*0bc0*/  IADD3 R20, PT, PT, R20, 0x40, RZ ;  /* 0x0000004014147810 */ /* 0x001fe20007ffe0ff */
[----:B------:R-:W-:Y:S06]  /*0bd0*/  @!P2 BRA `(.L_x_8) ;  /* 0xfffffff80034a947 */ /* 0x000fec000383ffff */
.L_x_7:
[----:B------:R-:W-:Y:S05]  /*0be0*/  BSYNC.RECONVERGENT B1 ;  /* 0x0000000000017941 */ /* 0x000fea0003800200 */
.L_x_6:
[----:B------:R-:W-:Y:S01]  /*0bf0*/  IMAD.IADD R14, R10, 0x1, -R19 ;  /* 0x000000010a0e7824 */ /* 0x000fe200078e0a13 */
[----:B------:R-:W-:Y:S04]  /*0c00*/  BSSY.RECONVERGENT B1, `(.L_x_9) ;  /* 0x000003e000017945 */ /* 0x000fe80003800200 */
[----:B------:R-:W-:-:S13]  /*0c10*/  ISETP.GT.AND P2, PT, R14, 0x4, PT ;  /* 0x000000040e00780c */ /* 0x000fda0003f44270 */
[----:B------:R-:W-:Y:S05]  /*0c20*/  @!P2 BRA `(.L_x_10) ;  /* 0x0000000000eca947 */ /* 0x000fea0003800000 */
[----:B------:R-:W0:Y:S01]  /*0c30*/  LDCU.64 UR6, c[0x0][0x390] ;  /* 0x00007200ff0677ac */ /* 0x000e220008000a00 */
[----:B------:R-:W-:-:S05]  /*0c40*/  IADD3 R15, P0, PT, R18, R19, RZ ;  /* 0x00000013120f7210 */ /* 0x000fca0007f1e0ff */
[----:B------:R-:W-:Y:S01]  /*0c50*/  IMAD.X R16, RZ, RZ, R13, P0 ;  /* 0x000000ffff107224 */ /* 0x000fe200000e060d */
[----:B0-----:R-:W-:-:S04]  /*0c60*/  LEA R14, P0, R15, UR6, 0x2 ;  /* 0x000000060f0e7c11 */ /* 0x001fc8000f8010ff */
[----:B------:R-:W-:-:S05]  /*0c70*/  LEA.HI.X R15, R15, UR7, R16, 0x2, P0 ;  /* 0x000000070f0f7c11 */ /* 0x000fca00080f1410 */
[----:B------:R-:W2:Y:S01]  /*0c80*/  LDG.E R25, desc[UR4][R14.64] ;  /* 0x000000040e197981 */ /* 0x000ea2000c1e1900 */
[----:B------:R-:W-:-:S03]  /*0c90*/  VIADD R21, R19, 0x4 ;  /* 0x0000000413157836 */ /* 0x000fc60000000000 */
[----:B------:R-:W3:Y:S02]  /*0ca0*/  LDG.E R23, desc[UR4][R14.64+0x4] ;  /* 0x000004040e177981 */ /* 0x000ee4000c1e1900 */
[----:B------:R-:W-:Y:S02]  /*0cb0*/  IADD3 R17, P2, PT, R18, R21, RZ ;  /* 0x0000001512117210 */ /* 0x000fe40007f5e0ff */
[----:B------:R-:W-:Y:S01]  /*0cc0*/  ISETP.GE.AND P0, PT, R19, UR9, PT ;  /* 0x0000000913007c0c */ /* 0x000fe2000bf06270 */
[----:B------:R-:W4:Y:S01]  /*0cd0*/  LDG.E R22, desc[UR4][R14.64+0x8] ;  /* 0x000008040e167981 */ /* 0x000f22000c1e1900 */
[----:B------:R-:W-:Y:S02]  /*0ce0*/  IADD3.X R28, PT, PT, RZ, R13, RZ, P2, !PT ;  /* 0x0000000dff1c7210 */ /* 0x000fe400017fe4ff */
[----:B------:R-:W-:Y:S01]  /*0cf0*/  LEA R16, P2, R17, UR6, 0x2 ;  /* 0x0000000611107c11 */ /* 0x000fe2000f8410ff */
[----:B------:R0:W4:Y:S01]  /*0d00*/  LDG.E R24, desc[UR4][R14.64+0xc] ;  /* 0x00000c040e187981 */ /* 0x000122000c1e1900 */
[----:B------:R-:W-:-:S02]  /*0d10*/  FSEL R26, RZ, 1, P0 ;  /* 0x3f800000ff1a7808 */ /* 0x000fc40000000000 */
[----:B------:R-:W-:-:S05]  /*0d20*/  LEA.HI.X R17, R17, UR7, R28, 0x2, P2 ;  /* 0x0000000711117c11 */ /* 0x000fca00090f141c */
[----:B------:R-:W4:Y:S04]  /*0d30*/  LDG.E R27, desc[UR4][R16.64+0x4] ;  /* 0x00000404101b7981 */ /* 0x000f28000c1e1900 */
[----:B------:R-:W4:Y:S01]  /*0d40*/  LDG.E R28, desc[UR4][R16.64+0xc] ;  /* 0x00000c04101c7981 */ /* 0x000f22000c1e1900 */
[----:B0-----:R-:W-:Y:S01]  /*0d50*/  VIADD R14, R19, 0x2 ;  /* 0x00000002130e7836 */ /* 0x001fe20000000000 */
[----:B------:R-:W-:Y:S01]  /*0d60*/  ISETP.GE.AND P2, PT, R21, UR9, PT ;  /* 0x0000000915007c0c */ /* 0x000fe2000bf46270 */
[----:B------:R-:W-:Y:S02]  /*0d70*/  VIADD R21, R19, 0x1 ;  /* 0x0000000113157836 */ /* 0x000fe40000000000 */
[----:B--2---:R-:W-:Y:S02]  /*0d80*/  FMUL R29, R25, R26 ;  /* 0x0000001a191d7220 */ /* 0x004fe40000400000 */
[----:B------:R-:W2:Y:S04]  /*0d90*/  LDG.E R26, desc[UR4][R16.64] ;  /* 0x00000004101a7981 */ /* 0x000ea8000c1e1900 */
[----:B------:R0:W2:Y:S01]  /*0da0*/  LDG.E R25, desc[UR4][R16.64+0x8] ;  /* 0x0000080410197981 */ /* 0x0000a2000c1e1900 */
[----:B------:R-:W-:-:S02]  /*0db0*/  ISETP.GE.AND P4, PT, R14, UR9, PT ;  /* 0x000000090e007c0c */ /* 0x000fc4000bf86270 */
[----:B------:R-:W-:Y:S02]  /*0dc0*/  IADD3 R14, PT, PT, R19, 0x5, RZ ;  /* 0x00000005130e7810 */ /* 0x000fe40007ffe0ff */
[----:B------:R-:W-:Y:S01]  /*0dd0*/  ISETP.GE.AND P3, PT, R21, UR9, PT ;  /* 0x0000000915007c0c */ /* 0x000fe2000bf66270 */
[----:B------:R-:W-:Y:S01]  /*0de0*/  VIADD R15, R19, 0x3 ;  /* 0x00000003130f7836 */ /* 0x000fe20000000000 */
[----:B------:R-:W-:Y:S02]  /*0df0*/  ISETP.GE.AND P0, PT, R14, UR9, PT ;  /* 0x000000090e007c0c */ /* 0x000fe4000bf06270 */
[----:B------:R-:W-:Y:S02]  /*0e00*/  FSEL R14, RZ, 1, P3 ;  /* 0x3f800000ff0e7808 */ /* 0x000fe40001800000 */
[----:B------:R-:W-:Y:S01]  /*0e10*/  ISETP.GE.AND P5, PT, R15, UR9, PT ;  /* 0x000000090f007c0c */ /* 0x000fe2000bfa6270 */
[----:B------:R-:W-:Y:S02]  /*0e20*/  VIADD R15, R19, 0x6 ;  /* 0x00000006130f7836 */ /* 0x000fe40000000000 */
[----:B---3--:R-:W-:Y:S01]  /*0e30*/  FMUL R23, R23, R14 ;  /* 0x0000000e17177220 */ /* 0x008fe20000400000 */
[----:B------:R-:W-:-:S02]  /*0e40*/  VIADD R14, R19, 0x7 ;  /* 0x00000007130e7836 */ /* 0x000fc40000000000 */
[----:B------:R-:W-:Y:S02]  /*0e50*/  ISETP.GE.AND P3, PT, R15, UR9, PT ;  /* 0x000000090f007c0c */ /* 0x000fe4000bf66270 */
[----:B------:R-:W-:Y:S02]  /*0e60*/  FSEL R15, RZ, 1, P4 ;  /* 0x3f800000ff0f7808 */ /* 0x000fe40002000000 */
[----:B------:R-:W-:Y:S01]  /*0e70*/  ISETP.GE.AND P4, PT, R14, UR9, PT ;  /* 0x000000090e007c0c */ /* 0x000fe2000bf86270 */
[----:B------:R1:W-:Y:S01]  /*0e80*/  STS [R20+-0x8], R29 ;  /* 0xfffff81d14007388 */ /* 0x0003e20000000800 */
[----:B0-----:R-:W-:Y:S02]  /*0e90*/  FSEL R17, RZ, 1, P5 ;  /* 0x3f800000ff117808 */ /* 0x001fe40002800000 */
[----:B------:R-:W-:Y:S02]  /*0ea0*/  FSEL R21, RZ, 1, P2 ;  /* 0x3f800000ff157808 */ /* 0x000fe40001000000 */
[----:B------:R-:W-:-:S02]  /*0eb0*/  FSEL R14, RZ, 1, P0 ;  /* 0x3f800000ff0e7808 */ /* 0x000fc40000000000 */
[----:B------:R-:W-:Y:S02]  /*0ec0*/  FSEL R16, RZ, 1, P3 ;  /* 0x3f800000ff107808 */ /* 0x000fe40001800000 */
[----:B-1----:R-:W-:Y:S01]  /*0ed0*/  FSEL R29, RZ, 1, P4 ;  /* 0x3f800000ff1d7808 */ /* 0x002fe20002000000 */
[----:B----4-:R-:W-:Y:S01]  /*0ee0*/  FMUL R15, R22, R15 ;  /* 0x0000000f160f7220 */ /* 0x010fe20000400000 */
[----:B------:R-:W-:Y:S01]  /*0ef0*/  FMUL R17, R24, R17 ;  /* 0x0000001118117220 */ /* 0x000fe20000400000 */
[----:B------:R-:W-:Y:S02]  /*0f00*/  FMUL R27, R27, R14 ;  /* 0x0000000e1b1b7220 */ /* 0x000fe40000400000 */
[----:B------:R-:W-:Y:S01]  /*0f10*/  FMUL R29, R28, R29 ;  /* 0x0000001d1c1d7220 */ /* 0x000fe20000400000 */
[----:B------:R-:W-:Y:S01]  /*0f20*/  STS [R20+-0x4], R23 ;  /* 0xfffffc1714007388 */ /* 0x000fe20000000800 */
[----:B------:R-:W-:Y:S01]  /*0f30*/  PLOP3.LUT P0, PT, PT, PT, PT, 0x8, 0x80 ;  /* 0x000000000080781c */ /* 0x000fe20003f0e170 */
[----:B------:R-:W-:-:S02]  /*0f40*/  VIADD R19, R19, 0x8 ;  /* 0x0000000813137836 */ /* 0x000fc40000000000 */
[----:B------:R-:W-:Y:S04]  /*0f50*/  STS [R20], R15 ;  /* 0x0000000f14007388 */ /* 0x000fe80000000800 */
[----:B------:R-:W-:Y:S04]  /*0f60*/  STS [R20+0x4], R17 ;  /* 0x0000041114007388 */ /* 0x000fe80000000800 */
[----:B------:R-:W-:Y:S04]  /*0f70*/  STS [R20+0xc], R27 ;  /* 0x00000c1b14007388 */ /* 0x000fe80000000800 */
[----:B------:R-:W-:Y:S01]  /*0f80*/  STS [R20+0x14], R29 ;  /* 0x0000141d14007388 */ /* 0x000fe20000000800 */
[----:B--2---:R-:W-:Y:S01]  /*0f90*/  FMUL R21, R26, R21 ;  /* 0x000000151a157220 */ /* 0x004fe20000400000 */
[----:B------:R-:W-:-:S04]  /*0fa0*/  FMUL R25, R25, R16 ;  /* 0x0000001019197220 */ /* 0x000fc80000400000 */
[----:B------:R-:W-:Y:S04]  /*0fb0*/  STS [R20+0x8], R21 ;  /* 0x0000081514007388 */ /* 0x000fe80000000800 */
[----:B------:R0:W-:Y:S02]  /*0fc0*/  STS [R20+0x10], R25 ;  /* 0x0000101914007388 */ /* 0x0001e40000000800 */
[----:B0-----:R-:W-:-:S07]  /*0fd0*/  IADD3 R20, PT, PT, R20, 0x20, RZ ;  /* 0x0000002014147810 */ /* 0x001fce0007ffe0ff */
.L_x_10:
[----:B------:R-:W-:Y:S05]  /*0fe0*/  BSYNC.RECONVERGENT B1 ;  /* 0x0000000000017941 */ /* 0x000fea0003800200 */
.L_x_9:
[----:B------:R-:W-:-:S13]  /*0ff0*/  ISETP.LT.OR P0, PT, R19, R10, P0 ;  /* 0x0000000a1300720c */ /* 0x000fda0000701670 */
[----:B------:R-:W-:Y:S05]  /*1000*/  @!P0 BRA `(.L_x_5) ;  /* 0x0000000000708947 */ /* 0x000fea0003800000 */
[----:B------:R-:W0:Y:S01]  /*1010*/  LDCU.64 UR6, c[0x0][0x390] ;  /* 0x00007200ff0677ac */ /* 0x000e220008000a00 */
[----:B------:R-:W-:-:S05]  /*1020*/  IADD3 R18, P0, PT, R18, R19, RZ ;  /* 0x0000001312127210 */ /* 0x000fca0007f1e0ff */
[----:B------:R-:W-:Y:S01]  /*1030*/  IMAD.X R13, RZ, RZ, R13, P0 ;  /* 0x000000ffff0d7224 */ /* 0x000fe200000e060d */
[----:B0-----:R-:W-:-:S04]  /*1040*/  LEA R14, P0, R18, UR6, 0x2 ;  /* 0x00000006120e7c11 */ /* 0x001fc8000f8010ff */
[----:B------:R-:W-:-:S05]  /*1050*/  LEA.HI.X R15, R18, UR7, R13, 0x2, P0 ;  /* 0x00000007120f7c11 */ /* 0x000fca00080f140d */
[----:B------:R-:W2:Y:S04]  /*1060*/  LDG.E R13, desc[UR4][R14.64] ;  /* 0x000000040e0d7981 */ /* 0x000ea8000c1e1900 */
[----:B------:R-:W3:Y:S04]  /*1070*/  LDG.E R17, desc[UR4][R14.64+0x4] ;  /* 0x000004040e117981 */ /* 0x000ee8000c1e1900 */
[----:B------:R-:W4:Y:S04]  /*1080*/  LDG.E R21, desc[UR4][R14.64+0x8] ;  /* 0x000008040e157981 */ /* 0x000f28000c1e1900 */
[----:B------:R0:W4:Y:S01]  /*1090*/  LDG.E R23, desc[UR4][R14.64+0xc] ;  /* 0x00000c040e177981 */ /* 0x000122000c1e1900 */
[C---:B------:R-:W-:Y:S01]  /*10a0*/  VIADD R16, R19.reuse, 0x1 ;  /* 0x0000000113107836 */ /* 0x040fe20000000000 */
[C---:B------:R-:W-:Y:S01]  /*10b0*/  IADD3 R22, PT, PT, R19.reuse, 0x3, RZ ;  /* 0x0000000313167810 */ /* 0x040fe20007ffe0ff */
[C---:B------:R-:W-:Y:S01]  /*10c0*/  VIADD R18, R19.reuse, 0x2 ;  /* 0x0000000213127836 */ /* 0x040fe20000000000 */
[----:B------:R-:W-:-:S02]  /*10d0*/  ISETP.GE.AND P0, PT, R19, UR9, PT ;  /* 0x0000000913007c0c */ /* 0x000fc4000bf06270 */
[----:B------:R-:W-:Y:S02]  /*10e0*/  ISETP.GE.AND P2, PT, R16, UR9, PT ;  /* 0x0000000910007c0c */ /* 0x000fe4000bf46270 */
[----:B------:R-:W-:Y:S02]  /*10f0*/  ISETP.GE.AND P3, PT, R18, UR9, PT ;  /* 0x0000000912007c0c */ /* 0x000fe4000bf66270 */
[----:B------:R-:W-:Y:S02]  /*1100*/  ISETP.GE.AND P4, PT, R22, UR9, PT ;  /* 0x0000000916007c0c */ /* 0x000fe4000bf86270 */
[----:B------:R-:W-:Y:S02]  /*1110*/  FSEL R16, RZ, 1, P0 ;  /* 0x3f800000ff107808 */ /* 0x000fe40000000000 */
[----:B------:R-:W-:Y:S02]  /*1120*/  FSEL R18, RZ, 1, P2 ;  /* 0x3f800000ff127808 */ /* 0x000fe40001000000 */
[----:B------:R-:W-:-:S02]  /*1130*/  FSEL R22, RZ, 1, P3 ;  /* 0x3f800000ff167808 */ /* 0x000fc40001800000 */
[----:B0-----:R-:W-:Y:S01]  /*1140*/  FSEL R14, RZ, 1, P4 ;  /* 0x3f800000ff0e7808 */ /* 0x001fe20002000000 */
[----:B--2---:R-:W-:Y:S01]  /*1150*/  FMUL R13, R13, R16 ;  /* 0x000000100d0d7220 */ /* 0x004fe20000400000 */
[----:B---3--:R-:W-:-:S04]  /*1160*/  FMUL R17, R17, R18 ;  /* 0x0000001211117220 */ /* 0x008fc80000400000 */
[----:B------:R0:W-:Y:S01]  /*1170*/  STS [R20+-0x8], R13 ;  /* 0xfffff80d14007388 */ /* 0x0001e20000000800 */
[----:B----4-:R-:W-:-:S03]  /*1180*/  FMUL R21, R21, R22 ;  /* 0x0000001615157220 */ /* 0x010fc60000400000 */
[----:B------:R0:W-:Y:S01]  /*1190*/  STS [R20+-0x4], R17 ;  /* 0xfffffc1114007388 */ /* 0x0001e20000000800 */
[----:B------:R-:W-:-:S03]  /*11a0*/  FMUL R23, R23, R14 ;  /* 0x0000000e17177220 */ /* 0x000fc60000400000 */
[----:B------:R0:W-:Y:S04]  /*11b0*/  STS [R20], R21 ;  /* 0x0000001514007388 */ /* 0x0001e80000000800 */
[----:B------:R0:W-:Y:S02]  /*11c0*/  STS [R20+0x4], R23 ;  /* 0x0000041714007388 */ /* 0x0001e40000000800 */
.L_x_5:
[----:B------:R-:W-:Y:S05]  /*11d0*/  BSYNC.RECONVERGENT B0 ;  /* 0x0000000000007941 */ /* 0x000fea0003800200 */
.L_x_4:
[----:B------:R-:W-:Y:S01]  /*11e0*/  ISETP.NE.AND P2, PT, R12, RZ, PT ;  /* 0x000000ff0c00720c */ /* 0x000fe20003f45270 */
[----:B------:R-:W-:Y:S01]  /*11f0*/  BSSY.RECONVERGENT B0, `(.L_x_11) ;  /* 0x0000018000007945 */ /* 0x000fe20003800200 */
[----:B0-----:R-:W-:-:S11]  /*1200*/  IMAD.MOV.U32 R21, RZ, RZ, R7 ;  /* 0x000000ffff157224 */ /* 0x001fd600078e0007 */
[----:B------:R-:W-:Y:S05]  /*1210*/  @!P2 BRA `(.L_x_12) ;  /* 0x000000000054a947 */ /* 0x000fea0003800000 */
[----:B------:R-:W0:Y:S01]  /*1220*/  LDC.64 R14, c[0x0][0x398] ;  /* 0x0000e600ff0e7b82 */ /* 0x000e220000000a00 */
[----:B------:R-:W-:Y:S02]  /*1230*/  IMAD R13, R3, 0x2, R8 ;  /* 0x00000002030d7824 */ /* 0x000fe400078e0208 */
[----:B------:R-:W-:Y:S02]  /*1240*/  IMAD.MOV R16, RZ, RZ, -R12 ;  /* 0x000000ffff107224 */ /* 0x000fe400078e0a0c */
[----:B------:R-:W-:Y:S02]  /*1250*/  IMAD.SHL.U32 R13, R13, 0x4, RZ ;  /* 0x000000040d0d7824 */ /* 0x000fe400078e00ff */
[----:B------:R-:W-:Y:S02]  /*1260*/  IMAD.MOV.U32 R21, RZ, RZ, R7 ;  /* 0x000000ffff157224 */ /* 0x000fe400078e0007 */
[----:B------:R-:W-:Y:S02]  /*1270*/  IMAD R13, R13, UR8, R6 ;  /* 0x000000080d0d7c24 */ /* 0x000fe4000f8e0206 */
[----:B0-----:R-:W-:-:S03]  /*1280*/  IMAD.WIDE.U32 R14, R7, 0x4, R14 ;  /* 0x00000004070e7825 */ /* 0x001fc600078e000e */
[----:B------:R-:W-:-:S07]  /*1290*/  MOV R19, R14 ;  /* 0x0000000e00137202 */ /* 0x000fce0000000f00 */
.L_x_13:
[----:B------:R-:W-:-:S06]  /*12a0*/  IMAD.MOV.U32 R14, RZ, RZ, R19 ;  /* 0x000000ffff0e7224 */ /* 0x000fcc00078e0013 */
[----:B------:R0:W2:Y:S01]  /*12b0*/  LDG.E R14, desc[UR4][R14.64] ;  /* 0x000000040e0e7981 */ /* 0x0000a2000c1e1900 */
[C---:B------:R-:W-:Y:S01]  /*12c0*/  ISETP.GE.AND P0, PT, R21.reuse, UR9, PT ;  /* 0x0000000915007c0c */ /* 0x040fe2000bf06270 */
[----:B------:R-:W-:Y:S01]  /*12d0*/  VIADD R21, R21, 0x1 ;  /* 0x0000000115157836 */ /* 0x000fe20000000000 */
[----:B------:R-:W-:Y:S02]  /*12e0*/  IADD3 R16, PT, PT, R16, 0x1, RZ ;  /* 0x0000000110107810 */ /* 0x000fe40007ffe0ff */
[----:B------:R-:W-:Y:S02]  /*12f0*/  FSEL R17, RZ, 1, P0 ;  /* 0x3f800000ff117808 */ /* 0x000fe40000000000 */
[----:B------:R-:W-:Y:S02]  /*1300*/  ISETP.NE.AND P0, PT, R16, RZ, PT ;  /* 0x000000ff1000720c */ /* 0x000fe40003f05270 */
[----:B------:R-:W-:-:S05]  /*1310*/  IADD3 R19, P3, PT, R19, 0x4, RZ ;  /* 0x0000000413137810 */ /* 0x000fca0007f7e0ff */
[----:B0-----:R-:W-:Y:S02]  /*1320*/  IMAD.X R15, RZ, RZ, R15, P3 ;  /* 0x000000ffff0f7224 */ /* 0x001fe400018e060f */
[----:B--2---:R-:W-:-:S05]  /*1330*/  FMUL R18, R14, R17 ;  /* 0x000000110e127220 */ /* 0x004fca0000400000 */
[----:B------:R0:W-:Y:S02]  /*1340*/  STS [R13], R18 ;  /* 0x000000120d007388 */ /* 0x0001e40000000800 */
[----:B0-----:R-:W-:Y:S01]  /*1350*/  VIADD R13, R13, 0x4 ;  /* 0x000000040d0d7836 */ /* 0x001fe20000000000 */
[----:B------:R-:W-:Y:S06]  /*1360*/  @P0 BRA `(.L_x_13) ;  /* 0xfffffffc00cc0947 */ /* 0x000fec000383ffff */
.L_x_12:
[----:B------:R-:W-:Y:S05]  /*1370*/  BSYNC.RECONVERGENT B0 ;  /* 0x0000000000007941 */ /* 0x000fea0003800200 */
.L_x_11:
[----:B------:R-:W-:Y:S04]  /*1380*/  BSSY.RECONVERGENT B0, `(.L_x_14) ;  /* 0x00000ca000007945 */ /* 0x000fe80003800200 */
[----:B------:R-:W-:Y:S05]  /*1390*/  @P1 BRA `(.L_x_15) ;  /* 0x0000000c00201947 */ /* 0x000fea0003800000 */
[----:B------:R-:W-:Y:S01]  /*13a0*/  IADD3 R14, PT, PT, R10, -R21, RZ ;  /* 0x800000150a0e7210 */ /* 0x000fe20007ffe0ff */
[----:B------:R-:W-:Y:S01]  /*13b0*/  IMAD R13, R5, 0x2, R21 ;  /* 0x00000002050d7824 */ /* 0x000fe200078e0215 */
[----:B------:R-:W-:Y:S01]  /*13c0*/  BSSY.RECONVERGENT B1, `(.L_x_16) ;  /* 0x0000070000017945 */ /* 0x000fe20003800200 */
[----:B------:R-:W-:Y:S02]  /*13d0*/  PLOP3.LUT P0, PT, PT, PT, PT, 0x80, 0x8 ;  /* 0x000000000008781c */ /* 0x000fe40003f0f070 */
[----:B------:R-:W-:Y:S01]  /*13e0*/  ISETP.GT.AND P1, PT, R14, 0xc, PT ;  /* 0x0000000c0e00780c */ /* 0x000fe20003f24270 */
[----:B------:R-:W-:-:S04]  /*13f0*/  IMAD.U32 R13, R13, 0x4, R6 ;  /* 0x000000040d0d7824 */ /* 0x000fc800078e0006 */
[----:B------:R-:W-:-:S08]  /*1400*/  VIADD R13, R13, 0x8 ;  /* 0x000000080d0d7836 */ /* 0x000fd00000000000 */
[----:B------:R-:W-:Y:S05]  /*1410*/  @!P1 BRA `(.L_x_17) ;  /* 0x0000000400a89947 */ /* 0x000fea0003800000 */
[----:B------:R-:W0:Y:S01]  /*1420*/  LDC.64 R14, c[0x0][0x398] ;  /* 0x0000e600ff0e7b82 */ /* 0x000e220000000a00 */
[----:B------:R-:W-:Y:S02]  /*1430*/  PLOP3.LUT P0, PT, PT, PT, PT, 0x8, 0x80 ;  /* 0x000000000080781c */ /* 0x000fe40003f0e170 */
[----:B------:R-:W-:-:S11]  /*1440*/  IADD3 R20, PT, PT, R10, -0xc, RZ ;  /* 0xfffffff40a147810 */ /* 0x000fd60007ffe0ff */
.L_x_18:
[----:B0-----:R-:W-:-:S05]  /*1450*/  IMAD.WIDE.U32 R18, R21, 0x4, R14 ;  /* 0x0000000415127825 */ /* 0x001fca00078e000e */
[----:B------:R-:W2:Y:S04]  /*1460*/  LDG.E R22, desc[UR4][R18.64] ;  /* 0x0000000412167981 */ /* 0x000ea8000c1e1900 */
[----:B------:R-:W3:Y:S04]  /*1470*/  LDG.E R23, desc[UR4][R18.64+0x4] ;  /* 0x0000040412177981 */ /* 0x000ee8000c1e1900 */
[----:B------:R-:W4:Y:S04]  /*1480*/  LDG.E R25, desc[UR4][R18.64+0x8] ;  /* 0x0000080412197981 */ /* 0x000f28000c1e1900 */
[----:B------:R-:W4:Y:S01]  /*1490*/  LDG.E R24, desc[UR4][R18.64+0xc] ;  /* 0x00000c0412187981 */ /* 0x000f22000c1e1900 */
[C---:B------:R-:W-:Y:S01]  /*14a0*/  VIADD R27, R21.reuse, 0x4 ;  /* 0x00000004151b7836 */ /* 0x040fe20000000000 */
[----:B------:R-:W-:-:S03]  /*14b0*/  ISETP.GE.AND P1, PT, R21, UR9, PT ;  /* 0x0000000915007c0c */ /* 0x000fc6000bf26270 */
[----:B------:R-:W-:Y:S01]  /*14c0*/  IMAD.WIDE.U32 R16, R27, 0x4, R14 ;  /* 0x000000041b107825 */ /* 0x000fe200078e000e */
[----:B------:R-:W-:-:S04]  /*14d0*/  FSEL R29, RZ, 1, P1 ;  /* 0x3f800000ff1d7808 */ /* 0x000fc80000800000 */
[----:B------:R-:W4:Y:S04]  /*14e0*/  LDG.E R26, desc[UR4][R16.64] ;  /* 0x00000004101a7981 */ /* 0x000f28000c1e1900 */
[----:B------:R-:W4:Y:S01]  /*14f0*/  LDG.E R19, desc[UR4][R16.64+0x4] ;  /* 0x0000040410137981 */ /* 0x000f22000c1e1900 */
[----:B------:R-:W-:-:S03]  /*1500*/  ISETP.GE.AND P1, PT, R27, UR9, PT ;  /* 0x000000091b007c0c */ /* 0x000fc6000bf26270 */
[----:B------:R-:W4:Y:S01]  /*1510*/  LDG.E R18, desc[UR4][R16.64+0x8] ;  /* 0x0000080410127981 */ /* 0x000f22000c1e1900 */
[----:B--2---:R-:W-:Y:S01]  /*1520*/  FMUL R28, R29, R22 ;  /* 0x000000161d1c7220 */ /* 0x004fe20000400000 */
[----:B------:R-:W-:-:S05]  /*1530*/  VIADD R22, R21, 0x1 ;  /* 0x0000000115167836 */ /* 0x000fca0000000000 */
[----:B------:R-:W-:Y:S02]  /*1540*/  ISETP.GE.AND P3, PT, R22, UR9, PT ;  /* 0x0000000916007c0c */ /* 0x000fe4000bf66270 */
[----:B------:R-:W-:Y:S01]  /*1550*/  IADD3 R29, PT, PT, R21, 0x3, RZ ;  /* 0x00000003151d7810 */ /* 0x000fe20007ffe0ff */
[----:B------:R4:W-:Y:S01]  /*1560*/  STS [R13+-0x8], R28 ;  /* 0xfffff81c0d007388 */ /* 0x0009e20000000800 */
[----:B------:R-:W-:-:S03]  /*1570*/  FSEL R27, RZ, 1, P3 ;  /* 0x3f800000ff1b7808 */ /* 0x000fc60001800000 */
[----:B------:R0:W2:Y:S02]  /*1580*/  LDG.E R22, desc[UR4][R16.64+0xc] ;  /* 0x00000c0410167981 */ /* 0x0000a4000c1e1900 */
[----:B---3--:R-:W-:Y:S01]  /*1590*/  FMUL R27, R23, R27 ;  /* 0x0000001b171b7220 */ /* 0x008fe20000400000 */
[----:B------:R-:W-:-:S05]  /*15a0*/  VIADD R23, R21, 0x2 ;  /* 0x0000000215177836 */ /* 0x000fca0000000000 */
[----:B------:R-:W-:Y:S02]  /*15b0*/  ISETP.GE.AND P3, PT, R23, UR9, PT ;  /* 0x0000000917007c0c */ /* 0x000fe4000bf66270 */
[----:B------:R-:W-:Y:S02]  /*15c0*/  ISETP.GE.AND P4, PT, R29, UR9, PT ;  /* 0x000000091d007c0c */ /* 0x000fe4000bf86270 */
[----:B------:R-:W-:Y:S01]  /*15d0*/  FSEL R23, RZ, 1, P3 ;  /* 0x3f800000ff177808 */ /* 0x000fe20001800000 */
[----:B------:R-:W-:-:S04]  /*15e0*/  VIADD R29, R21, 0x8 ;  /* 0x00000008151d7836 */ /* 0x000fc80000000000 */
[----:B----4-:R-:W-:Y:S01]  /*15f0*/  FMUL R28, R25, R23 ;  /* 0x00000017191c7220 */ /* 0x010fe20000400000 */
[----:B------:R-:W-:Y:S01]  /*1600*/  FSEL R23, RZ, 1, P4 ;  /* 0x3f800000ff177808 */ /* 0x000fe20002000000 */
[----:B0-----:R-:W-:-:S04]  /*1610*/  IMAD.WIDE.U32 R16, R29, 0x4, R14 ;  /* 0x000000041d107825 */ /* 0x001fc800078e000e */
[----:B------:R-:W-:Y:S02]  /*1620*/  FMUL R24, R24, R23 ;  /* 0x0000001718187220 */ /* 0x000fe40000400000 */
[----:B------:R-:W3:Y:S01]  /*1630*/  LDG.E R23, desc[UR4][R16.64] ;  /* 0x0000000410177981 */ /* 0x000ee2000c1e1900 */
[----:B------:R-:W-:-:S03]  /*1640*/  VIADD R25, R21, 0x5 ;  /* 0x0000000515197836 */ /* 0x000fc60000000000 */
[----:B------:R0:W-:Y:S02]  /*1650*/  STS [R13+-0x4], R27 ;  /* 0xfffffc1b0d007388 */ /* 0x0001e40000000800 */
[----:B------:R-:W-:Y:S02]  /*1660*/  ISETP.GE.AND P4, PT, R25, UR9, PT ;  /* 0x0000000919007c0c */ /* 0x000fe4000bf86270 */
[----:B------:R-:W-:Y:S01]  /*1670*/  FSEL R25, RZ, 1, P1 ;  /* 0x3f800000ff197808 */ /* 0x000fe20000800000 */
[----:B0-----:R-:W-:-:S05]  /*1680*/  VIADD R27, R21, 0x6 ;  /* 0x00000006151b7836 */ /* 0x001fca0000000000 */
[----:B------:R-:W-:Y:S01]  /*1690*/  ISETP.GE.AND P1, PT, R27, UR9, PT ;  /* 0x000000091b007c0c */ /* 0x000fe2000bf26270 */
[----:B------:R-:W-:Y:S01]  /*16a0*/  FMUL R27, R26, R25 ;  /* 0x000000191a1b7220 */ /* 0x000fe20000400000 */
[----:B------:R-:W-:Y:S02]  /*16b0*/  FSEL R26, RZ, 1, P4 ;  /* 0x3f800000ff1a7808 */ /* 0x000fe40002000000 */
[----:B------:R-:W-:Y:S01]  /*16c0*/  ISETP.GE.AND P3, PT, R29, UR9, PT ;  /* 0x000000091d007c0c */ /* 0x000fe2000bf66270 */
[----:B------:R0:W-:Y:S02]  /*16d0*/  STS [R13], R28 ;  /* 0x0000001c0d007388 */ /* 0x0001e40000000800 */
[----:B------:R-:W-:Y:S01]  /*16e0*/  FMUL R29, R19, R26 ;  /* 0x0000001a131d7220 */ /* 0x000fe20000400000 */
[----:B------:R-:W-:Y:S01]  /*16f0*/  FSEL R19, RZ, 1, P1 ;  /* 0x3f800000ff137808 */ /* 0x000fe20000800000 */
[----:B------:R-:W4:Y:S04]  /*1700*/  LDG.E R25, desc[UR4][R16.64+0x4] ;  /* 0x0000040410197981 */ /* 0x000f28000c1e1900 */
[----:B------:R1:W-:Y:S01]  /*1710*/  STS [R13+0x4], R24 ;  /* 0x000004180d007388 */ /* 0x0003e20000000800 */
[----:B0-----:R-:W-:Y:S01]  /*1720*/  FMUL R28, R18, R19 ;  /* 0x00000013121c7220 */ /* 0x001fe20000400000 */
[C---:B------:R-:W-:Y:S01]  /*1730*/  IADD3 R18, PT, PT, R21.reuse, 0x7, RZ ;  /* 0x0000000715127810 */ /* 0x040fe20007ffe0ff */
[----:B------:R-:W-:Y:S01]  /*1740*/  VIADD R19, R21, 0xc ;  /* 0x0000000c15137836 */ /* 0x000fe20000000000 */
[----:B------:R0:W-:Y:S02]  /*1750*/  STS [R13+0x8], R27 ;  /* 0x0000081b0d007388 */ /* 0x0001e40000000800 */
[----:B------:R-:W-:-:S02]  /*1760*/  ISETP.GE.AND P1, PT, R18, UR9, PT ;  /* 0x0000000912007c0c */ /* 0x000fc4000bf26270 */
[----:B------:R-:W4:Y:S04]  /*1770*/  LDG.E R26, desc[UR4][R16.64+0xc] ;  /* 0x00000c04101a7981 */ /* 0x000f28000c1e1900 */
[----:B-1----:R-:W4:Y:S01]  /*1780*/  LDG.E R24, desc[UR4][R16.64+0x8] ;  /* 0x0000080410187981 */ /* 0x002f22000c1e1900 */
[----:B0-----:R-:W-:Y:S02]  /*1790*/  FSEL R27, RZ, 1, P1 ;  /* 0x3f800000ff1b7808 */ /* 0x001fe40000800000 */
[C---:B------:R-:W-:Y:S01]  /*17a0*/  ISETP.GE.AND P1, PT, R19.reuse, UR9, PT ;  /* 0x0000000913007c0c */ /* 0x040fe2000bf26270 */
[----:B------:R-:W-:-:S05]  /*17b0*/  IMAD.WIDE.U32 R18, R19, 0x4, R14 ;  /* 0x0000000413127825 */ /* 0x000fca00078e000e */
[----:B------:R-:W4:Y:S04]  /*17c0*/  LDG.E R16, desc[UR4][R18.64] ;  /* 0x0000000412107981 */ /* 0x000f28000c1e1900 */
[----:B------:R3:W-:Y:S04]  /*17d0*/  STS [R13+0x10], R28 ;  /* 0x0000101c0d007388 */ /* 0x0007e80000000800 */
[----:B------:R-:W4:Y:S01]  /*17e0*/  LDG.E R17, desc[UR4][R18.64+0x8] ;  /* 0x0000080412117981 */ /* 0x000f22000c1e1900 */
[----:B--2---:R-:W-:Y:S01]  /*17f0*/  FMUL R27, R22, R27 ;  /* 0x0000001b161b7220 */ /* 0x004fe20000400000 */
[----:B------:R-:W-:-:S05]  /*1800*/  FSEL R22, RZ, 1, P3 ;  /* 0x3f800000ff167808 */ /* 0x000fca0001800000 */
[----:B---3--:R-:W-:Y:S02]  /*1810*/  FMUL R28, R23, R22 ;  /* 0x00000016171c7220 */ /* 0x008fe40000400000 */
[----:B------:R-:W2:Y:S04]  /*1820*/  LDG.E R22, desc[UR4][R18.64+0x4] ;  /* 0x0000040412167981 */ /* 0x000ea8000c1e1900 */
[----:B------:R0:W3:Y:S04]  /*1830*/  LDG.E R23, desc[UR4][R18.64+0xc] ;  /* 0x00000c0412177981 */ /* 0x0000e8000c1e1900 */
[----:B------:R1:W-:Y:S04]  /*1840*/  STS [R13+0xc], R29 ;  /* 0x00000c1d0d007388 */ /* 0x0003e80000000800 */
[----:B------:R0:W-:Y:S01]  /*1850*/  STS [R13+0x14], R27 ;  /* 0x0000141b0d007388 */ /* 0x0001e20000000800 */
[----:B-1----:R-:W-:-:S05]  /*1860*/  VIADD R29, R21, 0x9 ;  /* 0x00000009151d7836 */ /* 0x002fca0000000000 */
[----:B------:R-:W-:Y:S01]  /*1870*/  ISETP.GE.AND P5, PT, R29, UR9, PT ;  /* 0x000000091d007c0c */ /* 0x000fe2000bfa6270 */
[C---:B------:R-:W-:Y:S02]  /*1880*/  VIADD R29, R21.reuse, 0xa ;  /* 0x0000000a151d7836 */ /* 0x040fe40000000000 */
[----:B0-----:R-:W-:-:S03]  /*1890*/  VIADD R27, R21, 0xd ;  /* 0x0000000d151b7836 */ /* 0x001fc60000000000 */
[----:B------:R-:W-:Y:S02]  /*18a0*/  ISETP.GE.AND P6, PT, R29, UR9, PT ;  /* 0x000000091d007c0c */ /* 0x000fe4000bfc6270 */
[----:B------:R-:W-:Y:S02]  /*18b0*/  ISETP.GE.AND P3, PT, R27, UR9, PT ;  /* 0x000000091b007c0c */ /* 0x000fe4000bf66270 */
[----:B------:R-:W-:Y:S02]  /*18c0*/  FSEL R27, RZ, 1, P5 ;  /* 0x3f800000ff1b7808 */ /* 0x000fe40002800000 */
[----:B------:R-:W-:Y:S02]  /*18d0*/  FSEL R19, RZ, 1, P6 ;  /* 0x3f800000ff137808 */ /* 0x000fe40003000000 */
[----:B------:R-:W-:Y:S01]  /*18e0*/  IADD3 R29, PT, PT, R21, 0xb, RZ ;  /* 0x0000000b151d7810 */ /* 0x000fe20007ffe0ff */
[----:B----4-:R-:W-:Y:S01]  /*18f0*/  FMUL R18, R25, R27 ;  /* 0x0000001b19127220 */ /* 0x010fe20000400000 */
[C---:B------:R-:W-:Y:S01]  /*1900*/  VIADD R27, R21.reuse, 0xf ;  /* 0x0000000f151b7836 */ /* 0x040fe20000000000 */
[----:B------:R-:W-:Y:S01]  /*1910*/  FSEL R25, RZ, 1, P1 ;  /* 0x3f800000ff197808 */ /* 0x000fe20000800000 */
[----:B------:R-:W-:Y:S01]  /*1920*/  FMUL R24, R24, R19 ;  /* 0x0000001318187220 */ /* 0x000fe20000400000 */
[----:B------:R-:W-:Y:S01]  /*1930*/  VIADD R19, R21, 0xe ;  /* 0x0000000e15137836 */ /* 0x000fe20000000000 */
[----:B------:R-:W-:-:S02]  /*1940*/  ISETP.GE.AND P4, PT, R29, UR9, PT ;  /* 0x000000091d007c0c */ /* 0x000fc4000bf86270 */
[----:B------:R-:W-:Y:S02]  /*1950*/  ISETP.GE.AND P1, PT, R27, UR9, PT ;  /* 0x000000091b007c0c */ /* 0x000fe4000bf26270 */
[----:B------:R-:W-:Y:S02]  /*1960*/  IADD3 R21, PT, PT, R21, 0x10, RZ ;  /* 0x0000001015157810 */ /* 0x000fe40007ffe0ff */
[----:B------:R-:W-:Y:S02]  /*1970*/  ISETP.GE.AND P5, PT, R19, UR9, PT ;  /* 0x0000000913007c0c */ /* 0x000fe4000bfa6270 */
[----:B------:R-:W-:Y:S01]  /*1980*/  FSEL R19, RZ, 1, P4 ;  /* 0x3f800000ff137808 */ /* 0x000fe20002000000 */
[----:B------:R-:W-:Y:S01]  /*1990*/  FMUL R16, R16, R25 ;  /* 0x0000001910107220 */ /* 0x000fe20000400000 */
[----:B------:R-:W-:Y:S02]  /*19a0*/  FSEL R25, RZ, 1, P1 ;  /* 0x3f800000ff197808 */ /* 0x000fe40000800000 */
[----:B------:R-:W-:Y:S01]  /*19b0*/  ISETP.GE.AND P1, PT, R21, R20, PT ;  /* 0x000000141500720c */ /* 0x000fe20003f26270 */
[----:B------:R0:W-:Y:S01]  /*19c0*/  STS [R13+0x18], R28 ;  /* 0x0000181c0d007388 */ /* 0x0001e20000000800 */
[----:B------:R-:W-:Y:S01]  /*19d0*/  FMUL R26, R26, R19 ;  /* 0x000000131a1a7220 */ /* 0x000fe20000400000 */
[----:B------:R-:W-:-:S02]  /*19e0*/  FSEL R19, RZ, 1, P3 ;  /* 0x3f800000ff137808 */ /* 0x000fc40001800000 */
[----:B------:R3:W-:Y:S01]  /*19f0*/  STS [R13+0x1c], R18 ;  /* 0x00001c120d007388 */ /* 0x0007e20000000800 */
[----:B0-----:R-:W-:-:S05]  /*1a00*/  FSEL R28, RZ, 1, P5 ;  /* 0x3f800000ff1c7808 */ /* 0x001fca0002800000 */
[----:B------:R-:W-:Y:S01]  /*1a10*/  FMUL R28, R17, R28 ;  /* 0x0000001c111c7220 */ /* 0x000fe20000400000 */
[----:B------:R-:W-:Y:S04]  /*1a20*/  STS [R13+0x20], R24 ;  /* 0x000020180d007388 */ /* 0x000fe80000000800 */
[----:B------:R-:W-:Y:S04]  /*1a30*/  STS [R13+0x24], R26 ;  /* 0x0000241a0d007388 */ /* 0x000fe80000000800 */
[----:B------:R-:W-:Y:S04]  /*1a40*/  STS [R13+0x28], R16 ;  /* 0x000028100d007388 */ /* 0x000fe80000000800 */
[----:B------:R-:W-:Y:S01]  /*1a50*/  STS [R13+0x30], R28 ;  /* 0x0000301c0d007388 */ /* 0x000fe20000000800 */
[----:B--2---:R-:W-:Y:S01]  /*1a60*/  FMUL R22, R22, R19 ;  /* 0x0000001316167220 */ /* 0x004fe20000400000 */
[----:B---3--:R-:W-:-:S04]  /*1a70*/  FMUL R18, R23, R25 ;  /* 0x0000001917127220 */ /* 0x008fc80000400000 */
[----:B------:R-:W-:Y:S04]  /*1a80*/  STS [R13+0x2c], R22 ;  /* 0x00002c160d007388 */ /* 0x000fe80000000800 */
[----:B------:R0:W-:Y:S02]  /*1a90*/  STS [R13+0x34], R18 ;  /* 0x000034120d007388 */ /* 0x0001e40000000800 */
[----:B0-----:R-:W-:Y:S01]  /*1aa0*/  VIADD R13, R13, 0x40 ;  /* 0x000000400d0d7836 */ /* 0x001fe20000000000 */
[----:B------:R-:W-:Y:S06]  /*1ab0*/  @!P1 BRA `(.L_x_18) ;  /* 0xfffffff800649947 */ /* 0x000fec000383ffff */
.L_x_17:
[----:B------:R-:W-:Y:S05]  /*1ac0*/  BSYNC.RECONVERGENT B1 ;  /* 0x0000000000017941 */ /* 0x000fea0003800200 */
.L_x_16:
[----:B------:R-:W-:Y:S01]  /*1ad0*/  IMAD.IADD R14, R10, 0x1, -R21 ;  /* 0x000000010a0e7824 */ /* 0x000fe200078e0a15 */
[----:B------:R-:W-:Y:S04]  /*1ae0*/  BSSY.RECONVERGENT B1, `(.L_x_19) ;  /* 0x0000038000017945 */ /* 0x000fe80003800200 */
[----:B------:R-:W-:-:S13]  /*1af0*/  ISETP.GT.AND P1, PT, R14, 0x4, PT ;  /* 0x000000040e00780c */ /* 0x000fda0003f24270 */
[----:B------:R-:W-:Y:S05]  /*1b00*/  @!P1 BRA `(.L_x_20) ;  /* 0x0000000000d49947 */ /* 0x000fea0003800000 */
[----:B------:R-:W0:Y:S01]  /*1b10*/  LDC.64 R16, c[0x0][0x398] ;  /* 0x0000e600ff107b82 */ /* 0x000e220000000a00 */
[C---:B------:R-:W-:Y:S02]  /*1b20*/  VIADD R23, R21.reuse, 0x4 ;  /* 0x0000000415177836 */ /* 0x040fe40000000000 */
[----:B0-----:R-:W-:-:S05]  /*1b30*/  IMAD.WIDE.U32 R14, R21, 0x4, R16 ;  /* 0x00000004150e7825 */ /* 0x001fca00078e0010 */
[----:B------:R-:W2:Y:S01]  /*1b40*/  LDG.E R20, desc[UR4][R14.64] ;  /* 0x000000040e147981 */ /* 0x000ea2000c1e1900 */
[----:B------:R-:W-:-:S03]  /*1b50*/  IMAD.WIDE.U32 R16, R23, 0x4, R16 ;  /* 0x0000000417107825 */ /* 0x000fc600078e0010 */
[----:B------:R-:W3:Y:S04]  /*1b60*/  LDG.E R19, desc[UR4][R14.64+0x4] ;  /* 0x000004040e137981 */ /* 0x000ee8000c1e1900 */
[----:B------:R-:W4:Y:S04]  /*1b70*/  LDG.E R18, desc[UR4][R14.64+0x8] ;  /* 0x000008040e127981 */ /* 0x000f28000c1e1900 */
[----:B------:R0:W4:Y:S04]  /*1b80*/  LDG.E R25, desc[UR4][R14.64+0xc] ;  /* 0x00000c040e197981 */ /* 0x000128000c1e1900 */
[----:B------:R-:W4:Y:S04]  /*1b90*/  LDG.E R26, desc[UR4][R16.64] ;  /* 0x00000004101a7981 */ /* 0x000f28000c1e1900 */
[----:B------:R-:W4:Y:S04]  /*1ba0*/  LDG.E R22, desc[UR4][R16.64+0x4] ;  /* 0x0000040410167981 */ /* 0x000f28000c1e1900 */
[----:B------:R-:W4:Y:S04]  /*1bb0*/  LDG.E R24, desc[UR4][R16.64+0x8] ;  /* 0x0000080410187981 */ /* 0x000f28000c1e1900 */
[----:B------:R1:W4:Y:S01]  /*1bc0*/  LDG.E R27, desc[UR4][R16.64+0xc] ;  /* 0x00000c04101b7981 */ /* 0x000322000c1e1900 */
[C---:B------:R-:W-:Y:S01]  /*1bd0*/  ISETP.GE.AND P1, PT, R21.reuse, UR9, PT ;  /* 0x0000000915007c0c */ /* 0x040fe2000bf26270 */
[C---:B------:R-:W-:Y:S01]  /*1be0*/  VIADD R29, R21.reuse, 0x2 ;  /* 0x00000002151d7836 */ /* 0x040fe20000000000 */
[----:B------:R-:W-:-:S02]  /*1bf0*/  IADD3 R28, PT, PT, R21, 0x1, RZ ;  /* 0x00000001151c7810 */ /* 0x000fc40007ffe0ff */
[----:B0-----:R-:W-:Y:S02]  /*1c00*/  FSEL R15, RZ, 1, P1 ;  /* 0x3f800000ff0f7808 */ /* 0x001fe40000800000 */
[----:B------:R-:W-:Y:S01]  /*1c10*/  ISETP.GE.AND P3, PT, R28, UR9, PT ;  /* 0x000000091c007c0c */ /* 0x000fe2000bf66270 */
[----:B------:R-:W-:Y:S01]  /*1c20*/  VIADD R28, R21, 0x3 ;  /* 0x00000003151c7836 */ /* 0x000fe20000000000 */
[----:B------:R-:W-:Y:S01]  /*1c30*/  ISETP.GE.AND P4, PT, R29, UR9, PT ;  /* 0x000000091d007c0c */ /* 0x000fe2000bf86270 */
[----:B-1----:R-:W-:Y:S01]  /*1c40*/  VIADD R16, R21, 0x6 ;  /* 0x0000000615107836 */ /* 0x002fe20000000000 */
[----:B------:R-:W-:Y:S01]  /*1c50*/  ISETP.GE.AND P0, PT, R23, UR9, PT ;  /* 0x0000000917007c0c */ /* 0x000fe2000bf06270 */
[C---:B------:R-:W-:Y:S01]  /*1c60*/  VIADD R17, R21.reuse, 0x7 ;  /* 0x0000000715117836 */ /* 0x040fe20000000000 */
[----:B------:R-:W-:Y:S02]  /*1c70*/  IADD3 R23, PT, PT, R21, 0x5, RZ ;  /* 0x0000000515177810 */ /* 0x000fe40007ffe0ff */
[----:B------:R-:W-:-:S02]  /*1c80*/  FSEL R14, RZ, 1, P3 ;  /* 0x3f800000ff0e7808 */ /* 0x000fc40001800000 */
[----:B------:R-:W-:Y:S02]  /*1c90*/  ISETP.GE.AND P1, PT, R28, UR9, PT ;  /* 0x000000091c007c0c */ /* 0x000fe4000bf26270 */
[----:B------:R-:W-:Y:S02]  /*1ca0*/  ISETP.GE.AND P3, PT, R23, UR9, PT ;  /* 0x0000000917007c0c */ /* 0x000fe4000bf66270 */
[----:B------:R-:W-:Y:S02]  /*1cb0*/  ISETP.GE.AND P5, PT, R17, UR9, PT ;  /* 0x0000000911007c0c */ /* 0x000fe4000bfa6270 */
[----:B------:R-:W-:Y:S02]  /*1cc0*/  FSEL R17, RZ, 1, P3 ;  /* 0x3f800000ff117808 */ /* 0x000fe40001800000 */
[----:B------:R-:W-:Y:S02]  /*1cd0*/  FSEL R28, RZ, 1, P5 ;  /* 0x3f800000ff1c7808 */ /* 0x000fe40002800000 */
[----:B------:R-:W-:Y:S01]  /*1ce0*/  IADD3 R21, PT, PT, R21, 0x8, RZ ;  /* 0x0000000815157810 */ /* 0x000fe20007ffe0ff */
[----:B--2---:R-:W-:Y:S01]  /*1cf0*/  FMUL R20, R20, R15 ;  /* 0x0000000f14147220 */ /* 0x004fe20000400000 */
[----:B------:R-:W-:-:S02]  /*1d00*/  FSEL R15, RZ, 1, P4 ;  /* 0x3f800000ff0f7808 */ /* 0x000fc40002000000 */
[----:B------:R-:W-:Y:S01]  /*1d10*/  ISETP.GE.AND P4, PT, R16, UR9, PT ;  /* 0x0000000910007c0c */ /* 0x000fe2000bf86270 */
[----:B---3--:R-:W-:Y:S01]  /*1d20*/  FMUL R14, R19, R14 ;  /* 0x0000000e130e7220 */ /* 0x008fe20000400000 */
[----:B------:R-:W-:Y:S01]  /*1d30*/  FSEL R16, RZ, 1, P1 ;  /* 0x3f800000ff107808 */ /* 0x000fe20000800000 */
[----:B------:R-:W-:Y:S01]  /*1d40*/  STS [R13+-0x8], R20 ;  /* 0xfffff8140d007388 */ /* 0x000fe20000000800 */
[----:B------:R-:W-:Y:S01]  /*1d50*/  FSEL R19, RZ, 1, P4 ;  /* 0x3f800000ff137808 */ /* 0x000fe20002000000 */
[----:B----4-:R-:W-:Y:S01]  /*1d60*/  FMUL R18, R18, R15 ;  /* 0x0000000f12127220 */ /* 0x010fe20000400000 */
[----:B------:R-:W-:Y:S01]  /*1d70*/  FSEL R15, RZ, 1, P0 ;  /* 0x3f800000ff0f7808 */ /* 0x000fe20000000000 */
[----:B------:R-:W-:Y:S01]  /*1d80*/  STS [R13+-0x4], R14 ;  /* 0xfffffc0e0d007388 */ /* 0x000fe20000000800 */
[----:B------:R-:W-:Y:S01]  /*1d90*/  PLOP3.LUT P0, PT, PT, PT, PT, 0x8, 0x80 ;  /* 0x000000000080781c */ /* 0x000fe20003f0e170 */
[----:B------:R-:W-:Y:S02]  /*1da0*/  FMUL R16, R25, R16 ;  /* 0x0000001019107220 */ /* 0x000fe40000400000 */
[----:B------:R-:W-:Y:S01]  /*1db0*/  STS [R13], R18 ;  /* 0x000000120d007388 */ /* 0x000fe20000000800 */
[----:B------:R-:W-:-:S03]  /*1dc0*/  FMUL R26, R26, R15 ;  /* 0x0000000f1a1a7220 */ /* 0x000fc60000400000 */
[----:B------:R-:W-:Y:S01]  /*1dd0*/  STS [R13+0x4], R16 ;  /* 0x000004100d007388 */ /* 0x000fe20000000800 */
[----:B------:R-:W-:-:S03]  /*1de0*/  FMUL R22, R22, R17 ;  /* 0x0000001116167220 */ /* 0x000fc60000400000 */
[----:B------:R-:W-:Y:S01]  /*1df0*/  STS [R13+0x8], R26 ;  /* 0x0000081a0d007388 */ /* 0x000fe20000000800 */
[----:B------:R-:W-:-:S03]  /*1e00*/  FMUL R24, R24, R19 ;  /* 0x0000001318187220 */ /* 0x000fc60000400000 */
[----:B------:R-:W-:Y:S01]  /*1e10*/  STS [R13+0xc], R22 ;  /* 0x00000c160d007388 */ /* 0x000fe20000000800 */
[----:B------:R-:W-:-:S03]  /*1e20*/  FMUL R28, R27, R28 ;  /* 0x0000001c1b1c7220 */ /* 0x000fc60000400000 */
[----:B------:R-:W-:Y:S04]  /*1e30*/  STS [R13+0x10], R24 ;  /* 0x000010180d007388 */ /* 0x000fe80000000800 */
[----:B------:R0:W-:Y:S02]  /*1e40*/  STS [R13+0x14], R28 ;  /* 0x0000141c0d007388 */ /* 0x0001e40000000800 */
[----:B0-----:R-:W-:-:S07]  /*1e50*/  VIADD R13, R13, 0x20 ;  /* 0x000000200d0d7836 */ /* 0x001fce0000000000 */
.L_x_20:
[----:B------:R-:W-:Y:S05]  /*1e60*/  BSYNC.RECONVERGENT B1 ;  /* 0x0000000000017941 */ /* 0x000fea0003800200 */
.L_x_19:
[----:B------:R-:W-:-:S13]  /*1e70*/  ISETP.LT.OR P0, PT, R21, R10, P0 ;  /* 0x0000000a1500720c */ /* 0x000fda0000701670 */
[----:B------:R-:W-:Y:S05]  /*1e80*/  @!P0 BRA `(.L_x_15) ;  /* 0x0000000000648947 */ /* 0x000fea0003800000 */
[----:B------:R-:W0:Y:S02]  /*1e90*/  LDC.64 R14, c[0x0][0x398] ;  /* 0x0000e600ff0e7b82 */ /* 0x000e240000000a00 */
[----:B0-----:R-:W-:-:S05]  /*1ea0*/  IMAD.WIDE.U32 R14, R21, 0x4, R14 ;  /* 0x00000004150e7825 */ /* 0x001fca00078e000e */
        /* <DEDUP_REMOVED lines=23> */
.L_x_15:
[----:B------:R-:W-:Y:S05]  /*2020*/  BSYNC.RECONVERGENT B0 ;  /* 0x0000000000007941 */ /* 0x000fea0003800200 */
.L_x_14:
[----:B------:R-:W-:Y:S01]  /*2030*/  ISETP.GT.U32.AND P0, PT, R11, -0x10, PT ;  /* 0xfffffff00b00780c */ /* 0x000fe20003f04070 */
[----:B------:R-:W-:Y:S01]  /*2040*/  BSSY.RECONVERGENT B0, `(.L_x_21) ;  /* 0x0000023000007945 */ /* 0x000fe20003800200 */
[----:B------:R-:W-:-:S05]  /*2050*/  VIADDMNMX R14, R7, 0x1, R10, !PT ;  /* 0x00000001070e7846 */ /* 0x000fca000780010a */
[----:B0-----:R-:W-:Y:S01]  /*2060*/  IMAD.IADD R13, R14, 0x1, -R7 ;  /* 0x000000010e0d7824 */ /* 0x001fe200078e0a07 */
[----:B------:R-:W-:-:S04]  /*2070*/  MOV R14, R7 ;  /* 0x00000007000e7202 */ /* 0x000fc80000000f00 */
[----:B------:R-:W-:-:S04]  /*2080*/  LOP3.LUT R16, R13, 0xf, RZ, 0xc0, !PT ;  /* 0x0000000f0d107812 */ /* 0x000fc800078ec0ff */
[----:B------:R-:W-:Y:S01]  /*2090*/  ISETP.NE.AND P1, PT, R16, RZ, PT ;  /* 0x000000ff1000720c */ /* 0x000fe20003f25270 */
[----:B------:R-:W-:-:S12]  /*20a0*/  @P0 BRA `(.L_x_22) ;  /* 0x0000000000700947 */ /* 0x000fd80003800000 */
[----:B------:R-:W-:Y:S01]  /*20b0*/  IMAD R15, R3, 0x3, R8 ;  /* 0x00000003030f7824 */ /* 0x000fe200078e0208 */
[----:B------:R-:W-:Y:S01]  /*20c0*/  LOP3.LUT R11, R13, 0xfffffff0, RZ, 0xc0, !PT ;  /* 0xfffffff00d0b7812 */ /* 0x000fe200078ec0ff */
[----:B------:R-:W-:Y:S02]  /*20d0*/  IMAD.MOV.U32 R14, RZ, RZ, R7 ;  /* 0x000000ffff0e7224 */ /* 0x000fe400078e0007 */
[----:B------:R-:W-:Y:S01]  /*20e0*/  IMAD.SHL.U32 R15, R15, 0x4, RZ ;  /* 0x000000040f0f7824 */ /* 0x000fe200078e00ff */
[----:B------:R-:W-:-:S03]  /*20f0*/  IADD3 R11, PT, PT, -R11, RZ, RZ ;  /* 0x000000ff0b0b7210 */ /* 0x000fc60007ffe1ff */
[----:B------:R-:W-:-:S04]  /*2100*/  IMAD R15, R15, UR8, R6 ;  /* 0x000000080f0f7c24 */ /* 0x000fc8000f8e0206 */
[----:B------:R-:W-:-:S07]  /*2110*/  VIADD R15, R15, 0x20 ;  /* 0x000000200f0f7836 */ /* 0x000fce0000000000 */
.L_x_23:
[----:B------:R-:W-:Y:S01]  /*2120*/  VIADD R11, R11, 0x10 ;  /* 0x000000100b0b7836 */ /* 0x000fe20000000000 */
[----:B------:R-:W-:Y:S01]  /*2130*/  STS [R15+-0x20], RZ ;  /* 0xffffe0ff0f007388 */ /* 0x000fe20000000800 */
[----:B------:R-:W-:-:S03]  /*2140*/  IADD3 R14, PT, PT, R14, 0x10, RZ ;  /* 0x000000100e0e7810 */ /* 0x000fc60007ffe0ff */
[----:B------:R-:W-:Y:S01]  /*2150*/  ISETP.NE.AND P3, PT, R11, RZ, PT ;  /* 0x000000ff0b00720c */ /* 0x000fe20003f65270 */
[----:B------:R-:W-:Y:S04]  /*2160*/  STS [R15+-0x1c], RZ ;  /* 0xffffe4ff0f007388 */ /* 0x000fe80000000800 */
[----:B------:R-:W-:Y:S04]  /*2170*/  STS [R15+-0x18], RZ ;  /* 0xffffe8ff0f007388 */ /* 0x000fe80000000800 */
[----:B------:R-:W-:Y:S04]  /*2180*/  STS [R15+-0x14], RZ ;  /* 0xffffecff0f007388 */ /* 0x000fe80000000800 */
[----:B------:R-:W-:Y:S04]  /*2190*/  STS [R15+-0x10], RZ ;  /* 0xfffff0ff0f007388 */ /* 0x000fe80000000800 */
[----:B------:R-:W-:Y:S04]  /*21a0*/  STS [R15+-0xc], RZ ;  /* 0xfffff4ff0f007388 */ /* 0x000fe80000000800 */
[----:B------:R-:W-:Y:S04]  /*21b0*/  STS [R15+-0x8], RZ ;  /* 0xfffff8ff0f007388 */ /* 0x000fe80000000800 */
[----:B------:R-:W-:Y:S04]  /*21c0*/  STS [R15+-0x4], RZ ;  /* 0xfffffcff0f007388 */ /* 0x000fe80000000800 */
[----:B------:R-:W-:Y:S04]  /*21d0*/  STS [R15], RZ ;  /* 0x000000ff0f007388 */ /* 0x000fe80000000800 */
[----:B------:R-:W-:Y:S04]  /*21e0*/  STS [R15+0x4], RZ ;  /* 0x000004ff0f007388 */ /* 0x000fe80000000800 */
[----:B------:R-:W-:Y:S04]  /*21f0*/  STS [R15+0x8], RZ ;  /* 0x000008ff0f007388 */ /* 0x000fe80000000800 */
[----:B------:R-:W-:Y:S04]  /*2200*/  STS [R15+0xc], RZ ;  /* 0x00000cff0f007388 */ /* 0x000fe80000000800 */
[----:B------:R-:W-:Y:S04]  /*2210*/  STS [R15+0x10], RZ ;  /* 0x000010ff0f007388 */ /* 0x000fe80000000800 */
[----:B------:R-:W-:Y:S04]  /*2220*/  STS [R15+0x14], RZ ;  /* 0x000014ff0f007388 */ /* 0x000fe80000000800 */
[----:B------:R-:W-:Y:S04]  /*2230*/  STS [R15+0x18], RZ ;  /* 0x000018ff0f007388 */ /* 0x000fe80000000800 */
[----:B------:R0:W-:Y:S02]  /*2240*/  STS [R15+0x1c], RZ ;  /* 0x00001cff0f007388 */ /* 0x0001e40000000800 */
[----:B0-----:R-:W-:Y:S01]  /*2250*/  VIADD R15, R15, 0x40 ;  /* 0x000000400f0f7836 */ /* 0x001fe20000000000 */
[----:B------:R-:W-:Y:S06]  /*2260*/  @P3 BRA `(.L_x_23) ;  /* 0xfffffffc00ac3947 */ /* 0x000fec000383ffff */
.L_x_22:
[----:B------:R-:W-:Y:S05]  /*2270*/  BSYNC.RECONVERGENT B0 ;  /* 0x0000000000007941 */ /* 0x000fea0003800200 */
.L_x_21:
[----:B------:R-:W-:Y:S04]  /*2280*/  BSSY.RECONVERGENT B0, `(.L_x_24) ;  /* 0x0000023000007945 */ /* 0x000fe80003800200 */
[----:B------:R-:W-:Y:S05]  /*2290*/  @!P1 BRA `(.L_x_25) ;  /* 0x0000000000849947 */ /* 0x000fea0003800000 */
[----:B------:R-:W-:Y:S01]  /*22a0*/  ISETP.GE.U32.AND P3, PT, R16, 0x8, PT ;  /* 0x000000081000780c */ /* 0x000fe20003f66070 */
[----:B------:R-:W-:Y:S01]  /*22b0*/  BSSY.RECONVERGENT B1, `(.L_x_26) ;  /* 0x000000e000017945 */ /* 0x000fe20003800200 */
[----:B------:R-:W-:-:S04]  /*22c0*/  LOP3.LUT R15, R13, 0x7, RZ, 0xc0, !PT ;  /* 0x000000070d0f7812 */ /* 0x000fc800078ec0ff */
[----:B------:R-:W-:-:S07]  /*22d0*/  ISETP.NE.AND P4, PT, R15, RZ, PT ;  /* 0x000000ff0f00720c */ /* 0x000fce0003f85270 */
[----:B------:R-:W-:Y:S06]  /*22e0*/  @!P3 BRA `(.L_x_27) ;  /* 0x000000000028b947 */ /* 0x000fec0003800000 */
[C---:B------:R-:W-:Y:S01]  /*22f0*/  IMAD R11, R14.reuse, 0x4, R9 ;  /* 0x000000040e0b7824 */ /* 0x040fe200078e0209 */
[----:B------:R-:W-:-:S04]  /*2300*/  IADD3 R14, PT, PT, R14, 0x8, RZ ;  /* 0x000000080e0e7810 */ /* 0x000fc80007ffe0ff */
[----:B------:R0:W-:Y:S04]  /*2310*/  STS [R11], RZ ;  /* 0x000000ff0b007388 */ /* 0x0001e80000000800 */
[----:B------:R0:W-:Y:S04]  /*2320*/  STS [R11+0x4], RZ ;  /* 0x000004ff0b007388 */ /* 0x0001e80000000800 */
[----:B------:R0:W-:Y:S04]  /*2330*/  STS [R11+0x8], RZ ;  /* 0x000008ff0b007388 */ /* 0x0001e80000000800 */
[----:B------:R0:W-:Y:S04]  /*2340*/  STS [R11+0xc], RZ ;  /* 0x00000cff0b007388 */ /* 0x0001e80000000800 */
[----:B------:R0:W-:Y:S04]  /*2350*/  STS [R11+0x10], RZ ;  /* 0x000010ff0b007388 */ /* 0x0001e80000000800 */
[----:B------:R0:W-:Y:S04]  /*2360*/  STS [R11+0x14], RZ ;  /* 0x000014ff0b007388 */ /* 0x0001e80000000800 */
[----:B------:R0:W-:Y:S04]  /*2370*/  STS [R11+0x18], RZ ;  /* 0x000018ff0b007388 */ /* 0x0001e80000000800 */
[----:B------:R0:W-:Y:S02]  /*2380*/  STS [R11+0x1c], RZ ;  /* 0x00001cff0b007388 */ /* 0x0001e40000000800 */
.L_x_27:
[----:B------:R-:W-:Y:S05]  /*2390*/  BSYNC.RECONVERGENT B1 ;  /* 0x0000000000017941 */ /* 0x000fea0003800200 */
.L_x_26:
[----:B------:R-:W-:Y:S05]  /*23a0*/  @!P4 BRA `(.L_x_25) ;  /* 0x000000000040c947 */ /* 0x000fea0003800000 */
[----:B------:R-:W-:-:S13]  /*23b0*/  ISETP.GE.U32.AND P3, PT, R15, 0x4, PT ;  /* 0x000000040f00780c */ /* 0x000fda0003f66070 */
[C---:B0-----:R-:W-:Y:S02]  /*23c0*/  @P3 IMAD R11, R14.reuse, 0x4, R9 ;  /* 0x000000040e0b3824 */ /* 0x041fe400078e0209 */
[----:B------:R-:W-:-:S03]  /*23d0*/  @P3 VIADD R14, R14, 0x4 ;  /* 0x000000040e0e3836 */ /* 0x000fc60000000000 */
[----:B------:R1:W-:Y:S04]  /*23e0*/  @P3 STS [R11], RZ ;  /* 0x000000ff0b003388 */ /* 0x0003e80000000800 */
[----:B------:R1:W-:Y:S04]  /*23f0*/  @P3 STS [R11+0x4], RZ ;  /* 0x000004ff0b003388 */ /* 0x0003e80000000800 */
[----:B------:R1:W-:Y:S04]  /*2400*/  @P3 STS [R11+0x8], RZ ;  /* 0x000008ff0b003388 */ /* 0x0003e80000000800 */
[----:B------:R1:W-:Y:S01]  /*2410*/  @P3 STS [R11+0xc], RZ ;  /* 0x00000cff0b003388 */ /* 0x0003e20000000800 */
[----:B------:R-:W-:Y:S05]  /*2420*/  @!P2 BRA `(.L_x_25) ;  /* 0x000000000020a947 */ /* 0x000fea0003800000 */
[----:B-1----:R-:W-:Y:S01]  /*2430*/  IMAD R11, R5, 0x3, R14 ;  /* 0x00000003050b7824 */ /* 0x002fe200078e020e */
[----:B------:R-:W-:-:S03]  /*2440*/  IADD3 R14, PT, PT, -R12, RZ, RZ ;  /* 0x000000ff0c0e7210 */ /* 0x000fc60007ffe1ff */
[----:B------:R-:W-:-:S07]  /*2450*/  IMAD.U32 R11, R11, 0x4, R6 ;  /* 0x000000040b0b7824 */ /* 0x000fce00078e0006 */
.L_x_28:
[----:B------:R-:W-:Y:S01]  /*2460*/  VIADD R14, R14, 0x1 ;  /* 0x000000010e0e7836 */ /* 0x000fe20000000000 */
[----:B------:R0:W-:Y:S04]  /*2470*/  STS [R11], RZ ;  /* 0x000000ff0b007388 */ /* 0x0001e80000000800 */
[----:B------:R-:W-:Y:S02]  /*2480*/  ISETP.NE.AND P3, PT, R14, RZ, PT ;  /* 0x000000ff0e00720c */ /* 0x000fe40003f65270 */
[----:B0-----:R-:W-:-:S11]  /*2490*/  IADD3 R11, PT, PT, R11, 0x4, RZ ;  /* 0x000000040b0b7810 */ /* 0x001fd60007ffe0ff */
[----:B------:R-:W-:Y:S05]  /*24a0*/  @P3 BRA `(.L_x_28) ;  /* 0xfffffffc00ec3947 */ /* 0x000fea000383ffff */
.L_x_25:
[----:B------:R-:W-:Y:S05]  /*24b0*/  BSYNC.RECONVERGENT B0 ;  /* 0x0000000000007941 */ /* 0x000fea0003800200 */
.L_x_24:
[----:B------:R-:W-:Y:S01]  /*24c0*/  BSSY.RECONVERGENT B0, `(.L_x_29) ;  /* 0x000001d000007945 */ /* 0x000fe20003800200 */
[----:B01----:R-:W-:-:S03]  /*24d0*/  IMAD.MOV.U32 R11, RZ, RZ, R7 ;  /* 0x000000ffff0b7224 */ /* 0x003fc600078e0007 */
[----:B------:R-:W-:Y:S05]  /*24e0*/  @P0 BRA `(.L_x_30) ;  /* 0x0000000000680947 */ /* 0x000fea0003800000 */
[----:B------:R-:W-:Y:S01]  /*24f0*/  IMAD R14, R7, 0x4, R6 ;  /* 0x00000004070e7824 */ /* 0x000fe200078e0206 */
[----:B------:R-:W-:Y:S02]  /*2500*/  LOP3.LUT R17, R13, 0xfffffff0, RZ, 0xc0, !PT ;  /* 0xfffffff00d117812 */ /* 0x000fe400078ec0ff */
[----:B------:R-:W-:Y:S01]  /*2510*/  MOV R11, R7 ;  /* 0x00000007000b7202 */ /* 0x000fe20000000f00 */
[----:B------:R-:W-:Y:S02]  /*2520*/  VIADD R15, R14, 0x20 ;  /* 0x000000200e0f7836 */ /* 0x000fe40000000000 */
[----:B------:R-:W-:-:S07]  /*2530*/  IMAD.MOV R14, RZ, RZ, -R17 ;  /* 0x000000ffff0e7224 */ /* 0x000fce00078e0a11 */
.L_x_31:
[----:B------:R-:W-:Y:S01]  /*2540*/  IADD3 R14, PT, PT, R14, 0x10, RZ ;  /* 0x000000100e0e7810 */ /* 0x000fe20007ffe0ff */
[----:B------:R-:W-:Y:S01]  /*2550*/  STS [R15+-0x20], RZ ;  /* 0xffffe0ff0f007388 */ /* 0x000fe20000000800 */
[----:B------:R-:W-:Y:S02]  /*2560*/  VIADD R11, R11, 0x10 ;  /* 0x000000100b0b7836 */ /* 0x000fe40000000000 */
        /* <DEDUP_REMOVED lines=18> */
.L_x_30:
[----:B------:R-:W-:Y:S05]  /*2690*/  BSYNC.RECONVERGENT B0 ;  /* 0x0000000000007941 */ /* 0x000fea0003800200 */
.L_x_29:
[----:B------:R-:W-:Y:S04]  /*26a0*/  BSSY.RECONVERGENT B0, `(.L_x_0) ;  /* 0x0000022000007945 */ /* 0x000fe80003800200 */
[----:B------:R-:W-:Y:S05]  /*26b0*/  @!P1 BRA `(.L_x_32) ;  /* 0x0000000000809947 */ /* 0x000fea0003800000 */
[----:B------:R-:W-:Y:S01]  /*26c0*/  ISETP.GE.U32.AND P0, PT, R16, 0x8, PT ;  /* 0x000000081000780c */ /* 0x000fe20003f06070 */
[----:B------:R-:W-:Y:S01]  /*26d0*/  BSSY.RECONVERGENT B1, `(.L_x_33) ;  /* 0x000000e000017945 */ /* 0x000fe20003800200 */
[----:B------:R-:W-:-:S04]  /*26e0*/  LOP3.LUT R14, R13, 0x7, RZ, 0xc0, !PT ;  /* 0x000000070d0e7812 */ /* 0x000fc800078ec0ff */
[----:B------:R-:W-:-:S07]  /*26f0*/  ISETP.NE.AND P1, PT, R14, RZ, PT ;  /* 0x000000ff0e00720c */ /* 0x000fce0003f25270 */
[----:B------:R-:W-:Y:S06]  /*2700*/  @!P0 BRA `(.L_x_34) ;  /* 0x0000000000288947 */ /* 0x000fec0003800000 */
[C---:B------:R-:W-:Y:S01]  /*2710*/  LEA R13, R11.reuse, R6, 0x2 ;  /* 0x000000060b0d7211 */ /* 0x040fe200078e10ff */
[----:B------:R-:W-:-:S04]  /*2720*/  VIADD R11, R11, 0x8 ;  /* 0x000000080b0b7836 */ /* 0x000fc80000000000 */
        /* <DEDUP_REMOVED lines=8> */
.L_x_34:
[----:B------:R-:W-:Y:S05]  /*27b0*/  BSYNC.RECONVERGENT B1 ;  /* 0x0000000000017941 */ /* 0x000fea0003800200 */
.L_x_33:
[----:B------:R-:W-:Y:S05]  /*27c0*/  @!P1 BRA `(.L_x_32) ;  /* 0x00000000003c9947 */ /* 0x000fea0003800000 */
[----:B------:R-:W-:-:S13]  /*27d0*/  ISETP.GE.U32.AND P0, PT, R14, 0x4, PT ;  /* 0x000000040e00780c */ /* 0x000fda0003f06070 */
[C---:B0-----:R-:W-:Y:S01]  /*27e0*/  @P0 IMAD R13, R11.reuse, 0x4, R6 ;  /* 0x000000040b0d0824 */ /* 0x041fe200078e0206 */
[----:B------:R-:W-:-:S04]  /*27f0*/  @P0 IADD3 R11, PT, PT, R11, 0x4, RZ ;  /* 0x000000040b0b0810 */ /* 0x000fc80007ffe0ff */
[----:B------:R1:W-:Y:S04]  /*2800*/  @P0 STS [R13], RZ ;  /* 0x000000ff0d000388 */ /* 0x0003e80000000800 */
[----:B------:R1:W-:Y:S04]  /*2810*/  @P0 STS [R13+0x4], RZ ;  /* 0x000004ff0d000388 */ /* 0x0003e80000000800 */
[----:B------:R1:W-:Y:S04]  /*2820*/  @P0 STS [R13+0x8], RZ ;  /* 0x000008ff0d000388 */ /* 0x0003e80000000800 */
[----:B------:R1:W-:Y:S01]  /*2830*/  @P0 STS [R13+0xc], RZ ;  /* 0x00000cff0d000388 */ /* 0x0003e20000000800 */
[----:B------:R-:W-:Y:S05]  /*2840*/  @!P2 BRA `(.L_x_32) ;  /* 0x00000000001ca947 */ /* 0x000fea0003800000 */
[----:B------:R-:W-:Y:S02]  /*2850*/  IMAD R11, R11, 0x4, R6 ;  /* 0x000000040b0b7824 */ /* 0x000fe400078e0206 */
[----:B------:R-:W-:-:S07]  /*2860*/  IMAD.MOV R12, RZ, RZ, -R12 ;  /* 0x000000ffff0c7224 */ /* 0x000fce00078e0a0c */
.L_x_35:
[----:B------:R-:W-:Y:S01]  /*2870*/  IADD3 R12, PT, PT, R12, 0x1, RZ ;  /* 0x000000010c0c7810 */ /* 0x000fe20007ffe0ff */
[----:B------:R0:W-:Y:S03]  /*2880*/  STS [R11], RZ ;  /* 0x000000ff0b007388 */ /* 0x0001e60000000800 */
[----:B------:R-:W-:Y:S01]  /*2890*/  ISETP.NE.AND P0, PT, R12, RZ, PT ;  /* 0x000000ff0c00720c */ /* 0x000fe20003f05270 */
[----:B0-----:R-:W-:-:S12]  /*28a0*/  VIADD R11, R11, 0x4 ;  /* 0x000000040b0b7836 */ /* 0x001fd80000000000 */
[----:B------:R-:W-:Y:S05]  /*28b0*/  @P0 BRA `(.L_x_35) ;  /* 0xfffffffc00ec0947 */ /* 0x000fea000383ffff */
.L_x_32:
[----:B------:R-:W-:Y:S05]  /*28c0*/  BSYNC.RECONVERGENT B0 ;  /* 0x0000000000007941 */ /* 0x000fea0003800200 */
.L_x_0:
[----:B------:R-:W-:Y:S06]  /*28d0*/  BAR.SYNC.DEFER_BLOCKING 0x0 ;  /* 0x0000000000007b1d */ /* 0x000fec0000010000 */
[----:B------:R-:W-:Y:S05]  /*28e0*/  BRA.U !UP0, `(.L_x_36) ;  /* 0x00000011086c7547 */ /* 0x000fea000b800000 */
[C---:B------:R-:W-:Y:S01]  /*28f0*/  VIADDMNMX R12, R7.reuse, 0x1, R10, !PT ;  /* 0x00000001070c7846 */ /* 0x040fe2000780010a */
[----:B------:R-:W-:Y:S04]  /*2900*/  BSSY.RECONVERGENT B0, `(.L_x_37) ;  /* 0x000001b000007945 */ /* 0x000fe80003800200 */
[----:B------:R-:W-:Y:S01]  /*2910*/  IMAD.IADD R11, R12, 0x1, -R7 ;  /* 0x000000010c0b7824 */ /* 0x000fe200078e0a07 */
[----:B------:R-:W-:-:S04]  /*2920*/  IADD3 R12, PT, PT, R7, -R12, RZ ;  /* 0x8000000c070c7210 */ /* 0x000fc80007ffe0ff */
[----:B01----:R-:W-:Y:S02]  /*2930*/  LOP3.LUT P0, R13, R11, 0x3, RZ, 0xc0, !PT ;  /* 0x000000030b0d7812 */ /* 0x003fe4000780c0ff */
[----:B------:R-:W-:-:S11]  /*2940*/  ISETP.GT.U32.AND P1, PT, R12, -0x4, PT ;  /* 0xfffffffc0c00780c */ /* 0x000fd60003f24070 */
[----:B------:R-:W-:Y:S05]  /*2950*/  @!P0 BRA `(.L_x_38) ;  /* 0x0000000000548947 */ /* 0x000fea0003800000 */
[----:B------:R-:W-:Y:S02]  /*2960*/  IMAD.SHL.U32 R12, R8, 0x4, RZ ;  /* 0x00000004080c7824 */ /* 0x000fe400078e00ff */
[----:B------:R-:W-:Y:S02]  /*2970*/  IMAD.MOV R13, RZ, RZ, -R13 ;  /* 0x000000ffff0d7224 */ /* 0x000fe400078e0a0d */
[C---:B------:R-:W-:Y:S01]  /*2980*/  IMAD R11, R3.reuse, 0x4, R12 ;  /* 0x00000004030b7824 */ /* 0x040fe200078e020c */
[----:B------:R-:W-:Y:S01]  /*2990*/  LEA R3, R3, R12, 0x3 ;  /* 0x0000000c03037211 */ /* 0x000fe200078e18ff */
[--C-:B------:R-:W-:Y:S02]  /*29a0*/  IMAD R12, R7, 0x4, R6.reuse ;  /* 0x00000004070c7824 */ /* 0x100fe400078e0206 */
[--C-:B------:R-:W-:Y:S02]  /*29b0*/  IMAD R11, R11, UR8, R6.reuse ;  /* 0x000000080b0b7c24 */ /* 0x100fe4000f8e0206 */
[----:B------:R-:W-:-:S07]  /*29c0*/  IMAD R3, R3, UR8, R6 ;  /* 0x0000000803037c24 */ /* 0x000fce000f8e0206 */
.L_x_39:
[----:B------:R0:W-:Y:S01]  /*29d0*/  LDS R14, [R3] ;  /* 0x00000000030e7984 */ /* 0x0001e20000000800 */
[C---:B------:R-:W-:Y:S01]  /*29e0*/  ISETP.GE.AND P0, PT, R7.reuse, UR9, PT ;  /* 0x0000000907007c0c */ /* 0x040fe2000bf06270 */
[----:B------:R-:W-:Y:S01]  /*29f0*/  VIADD R7, R7, 0x1 ;  /* 0x0000000107077836 */ /* 0x000fe20000000000 */
[----:B------:R-:W-:Y:S01]  /*2a00*/  IADD3 R13, PT, PT, R13, 0x1, RZ ;  /* 0x000000010d0d7810 */ /* 0x000fe20007ffe0ff */
[----:B------:R1:W2:Y:S01]  /*2a10*/  LDS R15, [R11] ;  /* 0x000000000b0f7984 */ /* 0x0002a20000000800 */
[----:B------:R-:W-:Y:S02]  /*2a20*/  FSEL R17, RZ, 1, P0 ;  /* 0x3f800000ff117808 */ /* 0x000fe40000000000 */
[----:B------:R-:W-:Y:S01]  /*2a30*/  ISETP.NE.AND P0, PT, R13, RZ, PT ;  /* 0x000000ff0d00720c */ /* 0x000fe20003f05270 */
[----:B0-----:R-:W-:Y:S01]  /*2a40*/  VIADD R3, R3, 0x4 ;  /* 0x0000000403037836 */ /* 0x001fe20000000000 */
[----:B-1----:R-:W-:Y:S01]  /*2a50*/  IADD3 R11, PT, PT, R11, 0x4, RZ ;  /* 0x000000040b0b7810 */ /* 0x002fe20007ffe0ff */
[----:B--2---:R-:W-:-:S04]  /*2a60*/  FMUL R14, R14, R15 ;  /* 0x0000000f0e0e7220 */ /* 0x004fc80000400000 */
[----:B------:R-:W-:-:S05]  /*2a70*/  FMUL R17, R14, R17 ;  /* 0x000000110e117220 */ /* 0x000fca0000400000 */
[----:B------:R0:W-:Y:S02]  /*2a80*/  STS [R12], R17 ;  /* 0x000000110c007388 */ /* 0x0001e40000000800 */
[----:B0-----:R-:W-:Y:S01]  /*2a90*/  VIADD R12, R12, 0x4 ;  /* 0x000000040c0c7836 */ /* 0x001fe20000000000 */
[----:B------:R-:W-:Y:S06]  /*2aa0*/  @P0 BRA `(.L_x_39) ;  /* 0xfffffffc00c80947 */ /* 0x000fec000383ffff */
.L_x_38:
[----:B------:R-:W-:Y:S05]  /*2ab0*/  BSYNC.RECONVERGENT B0 ;  /* 0x0000000000007941 */ /* 0x000fea0003800200 */
.L_x_37:
[----:B------:R-:W-:Y:S04]  /*2ac0*/  BSSY.RECONVERGENT B0, `(.L_x_36) ;  /* 0x00000fd000007945 */ /* 0x000fe80003800200 */
[----:B------:R-:W-:Y:S05]  /*2ad0*/  @P1 BRA `(.L_x_40) ;  /* 0x0000000c00ec1947 */ /* 0x000fea0003800000 */
[----:B------:R-:W-:Y:S01]  /*2ae0*/  IMAD.IADD R3, R10, 0x1, -R7 ;  /* 0x000000010a037824 */ /* 0x000fe200078e0a07 */
[----:B------:R-:W-:Y:S01]  /*2af0*/  LEA R12, R7, R6, 0x2 ;  /* 0x00000006070c7211 */ /* 0x000fe200078e10ff */
[----:B------:R-:W-:Y:S01]  /*2b00*/  BSSY.RECONVERGENT B1, `(.L_x_41) ;  /* 0x000008c000017945 */ /* 0x000fe20003800200 */
[----:B------:R-:W-:Y:S02]  /*2b10*/  PLOP3.LUT P0, PT, PT, PT, PT, 0x80, 0x8 ;  /* 0x000000000008781c */ /* 0x000fe40003f0f070 */
[----:B------:R-:W-:Y:S01]  /*2b20*/  ISETP.GT.AND P1, PT, R3, 0xc, PT ;  /* 0x0000000c0300780c */ /* 0x000fe20003f24270 */
[----:B------:R-:W-:-:S12]  /*2b30*/  VIADD R12, R12, 0x8 ;  /* 0x000000080c0c7836 */ /* 0x000fd80000000000 */
[----:B------:R-:W-:Y:S05]  /*2b40*/  @!P1 BRA `(.L_x_42) ;  /* 0x00000008001c9947 */ /* 0x000fea0003800000 */
[----:B------:R-:W-:Y:S01]  /*2b50*/  PLOP3.LUT P0, PT, PT, PT, PT, 0x8, 0x80 ;  /* 0x000000000080781c */ /* 0x000fe20003f0e170 */
[----:B------:R-:W-:-:S12]  /*2b60*/  VIADD R14, R10, 0xfffffff4 ;  /* 0xfffffff40a0e7836 */ /* 0x000fd80000000000 */
.L_x_43:
[C---:B------:R-:W-:Y:S01]  /*2b70*/  LEA R3, R5.reuse, R12, 0x2 ;  /* 0x0000000c05037211 */ /* 0x040fe200078e10ff */
[----:B------:R-:W-:Y:S01]  /*2b80*/  IMAD R11, R5, 0x8, R12 ;  /* 0x00000008050b7824 */ /* 0x000fe200078e020c */
[C---:B------:R-:W-:Y:S01]  /*2b90*/  ISETP.GE.AND P1, PT, R7.reuse, UR9, PT ;  /* 0x0000000907007c0c */ /* 0x040fe2000bf26270 */
[----:B------:R-:W-:Y:S02]  /*2ba0*/  VIADD R17, R7, 0x1 ;  /* 0x0000000107117836 */ /* 0x000fe40000000000 */
[----:B------:R-:W-:Y:S01]  /*2bb0*/  LDS R16, [R3+-0x8] ;  /* 0xfffff80003107984 */ /* 0x000fe20000000800 */
[----:B------:R-:W-:Y:S02]  /*2bc0*/  FSEL R18, RZ, 1, P1 ;  /* 0x3f800000ff127808 */ /* 0x000fe40000800000 */
[----:B------:R-:W-:Y:S01]  /*2bd0*/  ISETP.GE.AND P1, PT, R17, UR9, PT ;  /* 0x0000000911007c0c */ /* 0x000fe2000bf26270 */
[----:B------:R-:W0:Y:S02]  /*2be0*/  LDS R13, [R11+-0x8] ;  /* 0xfffff8000b0d7984 */ /* 0x000e240000000800 */
[----:B0-----:R-:W-:-:S04]  /*2bf0*/  FMUL R13, R13, R16 ;  /* 0x000000100d0d7220 */ /* 0x001fc80000400000 */
[----:B------:R-:W-:Y:S01]  /*2c00*/  FMUL R13, R18, R13 ;  /* 0x0000000d120d7220 */ /* 0x000fe20000400000 */
[----:B------:R-:W-:-:S04]  /*2c10*/  FSEL R18, RZ, 1, P1 ;  /* 0x3f800000ff127808 */ /* 0x000fc80000800000 */
[----:B------:R0:W-:Y:S04]  /*2c20*/  STS [R12+-0x8], R13 ;  /* 0xfffff80d0c007388 */ /* 0x0001e80000000800 */
[----:B------:R-:W-:Y:S04]  /*2c30*/  LDS R15, [R11+-0x4] ;  /* 0xfffffc000b0f7984 */ /* 0x000fe80000000800 */
[----:B------:R-:W1:Y:S01]  /*2c40*/  LDS R16, [R3+-0x4] ;  /* 0xfffffc0003107984 */ /* 0x000e620000000800 */
[----:B0-----:R-:W-:-:S04]  /*2c50*/  IADD3 R13, PT, PT, R7, 0x2, RZ ;  /* 0x00000002070d7810 */ /* 0x001fc80007ffe0ff */
[----:B------:R-:W-:-:S04]  /*2c60*/  ISETP.GE.AND P1, PT, R13, UR9, PT ;  /* 0x000000090d007c0c */ /* 0x000fc8000bf26270 */
[----:B------:R-:W-:Y:S01]  /*2c70*/  FSEL R13, RZ, 1, P1 ;  /* 0x3f800000ff0d7808 */ /* 0x000fe20000800000 */
[----:B-1----:R-:W-:-:S04]  /*2c80*/  FMUL R15, R15, R16 ;  /* 0x000000100f0f7220 */ /* 0x002fc80000400000 */
[----:B------:R-:W-:-:S05]  /*2c90*/  FMUL R15, R15, R18 ;  /* 0x000000120f0f7220 */ /* 0x000fca0000400000 */
[----:B------:R0:W-:Y:S04]  /*2ca0*/  STS [R12+-0x4], R15 ;  /* 0xfffffc0f0c007388 */ /* 0x0001e80000000800 */
[----:B------:R-:W-:Y:S04]  /*2cb0*/  LDS R16, [R11] ;  /* 0x000000000b107984 */ /* 0x000fe80000000800 */
[----:B------:R-:W1:Y:S01]  /*2cc0*/  LDS R17, [R3] ;  /* 0x0000000003117984 */ /* 0x000e620000000800 */
[----:B0-----:R-:W-:-:S05]  /*2cd0*/  VIADD R15, R7, 0x3 ;  /* 0x00000003070f7836 */ /* 0x001fca0000000000 */
[----:B------:R-:W-:-:S04]  /*2ce0*/  ISETP.GE.AND P1, PT, R15, UR9, PT ;  /* 0x000000090f007c0c */ /* 0x000fc8000bf26270 */
[----:B------:R-:W-:Y:S01]  /*2cf0*/  FSEL R15, RZ, 1, P1 ;  /* 0x3f800000ff0f7808 */ /* 0x000fe20000800000 */
[----:B-1----:R-:W-:-:S04]  /*2d00*/  FMUL R16, R16, R17 ;  /* 0x0000001110107220 */ /* 0x002fc80000400000 */
[----:B------:R-:W-:-:S05]  /*2d10*/  FMUL R13, R16, R13 ;  /* 0x0000000d100d7220 */ /* 0x000fca0000400000 */
[----:B------:R0:W-:Y:S04]  /*2d20*/  STS [R12], R13 ;  /* 0x0000000d0c007388 */ /* 0x0001e80000000800 */
[----:B------:R-:W-:Y:S04]  /*2d30*/  LDS R16, [R11+0x4] ;  /* 0x000004000b107984 */ /* 0x000fe80000000800 */
[----:B------:R-:W1:Y:S01]  /*2d40*/  LDS R17, [R3+0x4] ;  /* 0x0000040003117984 */ /* 0x000e620000000800 */
[----:B0-----:R-:W-:-:S05]  /*2d50*/  VIADD R13, R7, 0x4 ;  /* 0x00000004070d7836 */ /* 0x001fca0000000000 */
[----:B------:R-:W-:-:S04]  /*2d60*/  ISETP.GE.AND P1, PT, R13, UR9, PT ;  /* 0x000000090d007c0c */ /* 0x000fc8000bf26270 */
[----:B------:R-:W-:Y:S01]  /*2d70*/  FSEL R13, RZ, 1, P1 ;  /* 0x3f800000ff0d7808 */ /* 0x000fe20000800000 */
[----:B-1----:R-:W-:-:S04]  /*2d80*/  FMUL R16, R16, R17 ;  /* 0x0000001110107220 */ /* 0x002fc80000400000 */
[----:B------:R-:W-:-:S05]  /*2d90*/  FMUL R15, R16, R15 ;  /* 0x0000000f100f7220 */ /* 0x000fca0000400000 */
[----:B------:R0:W-:Y:S04]  /*2da0*/  STS [R12+0x4], R15 ;  /* 0x0000040f0c007388 */ /* 0x0001e80000000800 */
[----:B------:R-:W-:Y:S04]  /*2db0*/  LDS R16, [R11+0x8] ;  /* 0x000008000b107984 */ /* 0x000fe80000000800 */
[----:B------:R-:W1:Y:S01]  /*2dc0*/  LDS R17, [R3+0x8] ;  /* 0x0000080003117984 */ /* 0x000e620000000800 */
[----:B0-----:R-:W-:-:S04]  /*2dd0*/  IADD3 R15, PT, PT, R7, 0x5, RZ ;  /* 0x00000005070f7810 */ /* 0x001fc80007ffe0ff */
[----:B------:R-:W-:-:S04]  /*2de0*/  ISETP.GE.AND P1, PT, R15, UR9, PT ;  /* 0x000000090f007c0c */ /* 0x000fc8000bf26270 */
[----:B------:R-:W-:Y:S01]  /*2df0*/  FSEL R15, RZ, 1, P1 ;  /* 0x3f800000ff0f7808 */ /* 0x000fe20000800000 */
[----:B-1----:R-:W-:-:S04]  /*2e00*/  FMUL R16, R16, R17 ;  /* 0x0000001110107220 */ /* 0x002fc80000400000 */
[----:B------:R-:W-:-:S05]  /*2e10*/  FMUL R13, R16, R13 ;  /* 0x0000000d100d7220 */ /* 0x000fca0000400000 */
[----:B------:R0:W-:Y:S04]  /*2e20*/  STS [R12+0x8], R13 ;  /* 0x0000080d0c007388 */ /* 0x0001e80000000800 */
        /* <DEDUP_REMOVED lines=74> */
[C---:B0-----:R-:W-:Y:S02]  /*32d0*/  VIADD R15, R7.reuse, 0xf ;  /* 0x0000000f070f7836 */ /* 0x041fe40000000000 */
[----:B------:R-:W-:-:S03]  /*32e0*/  VIADD R7, R7, 0x10 ;  /* 0x0000001007077836 */ /* 0x000fc60000000000 */
[----:B------:R-:W-:-:S04]  /*32f0*/  ISETP.GE.AND P1, PT, R15, UR9, PT ;  /* 0x000000090f007c0c */ /* 0x000fc8000bf26270 */
[----:B------:R-:W-:Y:S02]  /*3300*/  FSEL R15, RZ, 1, P1 ;  /* 0x3f800000ff0f7808 */ /* 0x000fe40000800000 */
[----:B------:R-:W-:Y:S01]  /*3310*/  ISETP.GE.AND P1, PT, R7, R14, PT ;  /* 0x0000000e0700720c */ /* 0x000fe20003f26270 */
[----:B-1----:R-:W-:-:S04]  /*3320*/  FMUL R16, R16, R17 ;  /* 0x0000001110107220 */ /* 0x002fc80000400000 */
[----:B------:R-:W-:-:S05]  /*3330*/  FMUL R13, R16, R13 ;  /* 0x0000000d100d7220 */ /* 0x000fca0000400000 */
[----:B------:R-:W-:Y:S04]  /*3340*/  STS [R12+0x30], R13 ;  /* 0x0000300d0c007388 */ /* 0x000fe80000000800 */
[----:B------:R-:W-:Y:S04]  /*3350*/  LDS R16, [R11+0x34] ;  /* 0x000034000b107984 */ /* 0x000fe80000000800 */
[----:B------:R-:W0:Y:S02]  /*3360*/  LDS R17, [R3+0x34] ;  /* 0x0000340003117984 */ /* 0x000e240000000800 */
[----:B0-----:R-:W-:-:S04]  /*3370*/  FMUL R16, R16, R17 ;  /* 0x0000001110107220 */ /* 0x001fc80000400000 */
[----:B------:R-:W-:-:S05]  /*3380*/  FMUL R15, R16, R15 ;  /* 0x0000000f100f7220 */ /* 0x000fca0000400000 */
[----:B------:R0:W-:Y:S02]  /*3390*/  STS [R12+0x34], R15 ;  /* 0x0000340f0c007388 */ /* 0x0001e40000000800 */
[----:B0-----:R-:W-:Y:S01]  /*33a0*/  IADD3 R12, PT, PT, R12, 0x40, RZ ;  /* 0x000000400c0c7810 */ /* 0x001fe20007ffe0ff */
[----:B------:R-:W-:Y:S06]  /*33b0*/  @!P1 BRA `(.L_x_43) ;  /* 0xfffffff400ec9947 */ /* 0x000fec000383ffff */
.L_x_42:
[----:B------:R-:W-:Y:S05]  /*33c0*/  BSYNC.RECONVERGENT B1 ;  /* 0x0000000000017941 */ /* 0x000fea0003800200 */
.L_x_41:
[----:B------:R-:W-:Y:S01]  /*33d0*/  IMAD.IADD R3, R10, 0x1, -R7 ;  /* 0x000000010a037824 */ /* 0x000fe200078e0a07 */
[----:B------:R-:W-:Y:S04]  /*33e0*/  BSSY.RECONVERGENT B1, `(.L_x_44) ;  /* 0x0000047000017945 */ /* 0x000fe80003800200 */
[----:B------:R-:W-:-:S13]  /*33f0*/  ISETP.GT.AND P1, PT, R3, 0x4, PT ;  /* 0x000000040300780c */ /* 0x000fda0003f24270 */
[----:B------:R-:W-:Y:S05]  /*3400*/  @!P1 BRA `(.L_x_45) ;  /* 0x0000000400109947 */ /* 0x000fea0003800000 */
[C---:B------:R-:W-:Y:S01]  /*3410*/  IMAD R11, R5.reuse, 0x8, R12 ;  /* 0x00000008050b7824 */ /* 0x040fe200078e020c */
[----:B------:R-:W-:Y:S02]  /*3420*/  LEA R3, R5, R12, 0x2 ;  /* 0x0000000c05037211 */ /* 0x000fe400078e10ff */
[----:B------:R-:W-:Y:S02]  /*3430*/  ISETP.GE.AND P0, PT, R7, UR9, PT ;  /* 0x0000000907007c0c */ /* 0x000fe4000bf06270 */
[----:B------:R-:W-:Y:S02]  /*3440*/  LDS R13, [R11+-0x8] ;  /* 0xfffff8000b0d7984 */ /* 0x000fe40000000800 */
[----:B------:R-:W-:Y:S02]  /*3450*/  FSEL R16, RZ, 1, P0 ;  /* 0x3f800000ff107808 */ /* 0x000fe40000000000 */
[----:B------:R-:W0:Y:S02]  /*3460*/  LDS R14, [R3+-0x8] ;  /* 0xfffff800030e7984 */ /* 0x000e240000000800 */
[----:B0-----:R-:W-:-:S04]  /*3470*/  FMUL R13, R13, R14 ;  /* 0x0000000e0d0d7220 */ /* 0x001fc80000400000 */
[----:B------:R-:W-:Y:S01]  /*3480*/  FMUL R13, R13, R16 ;  /* 0x000000100d0d7220 */ /* 0x000fe20000400000 */
[----:B------:R-:W-:-:S04]  /*3490*/  VIADD R16, R7, 0x1 ;  /* 0x0000000107107836 */ /* 0x000fc80000000000 */
[----:B------:R0:W-:Y:S01]  /*34a0*/  STS [R12+-0x8], R13 ;  /* 0xfffff80d0c007388 */ /* 0x0001e20000000800 */
[----:B------:R-:W-:Y:S02]  /*34b0*/  ISETP.GE.AND P0, PT, R16, UR9, PT ;  /* 0x0000000910007c0c */ /* 0x000fe4000bf06270 */
[----:B------:R-:W-:Y:S01]  /*34c0*/  IADD3 R16, PT, PT, R7, 0x3, RZ ;  /* 0x0000000307107810 */ /* 0x000fe20007ffe0ff */
[----:B------:R-:W-:Y:S01]  /*34d0*/  LDS R14, [R11+-0x4] ;  /* 0xfffffc000b0e7984 */ /* 0x000fe20000000800 */
[----:B------:R-:W-:-:S03]  /*34e0*/  FSEL R17, RZ, 1, P0 ;  /* 0x3f800000ff117808 */ /* 0x000fc60000000000 */
[----:B------:R-:W1:Y:S01]  /*34f0*/  LDS R15, [R3+-0x4] ;  /* 0xfffffc00030f7984 */ /* 0x000e620000000800 */
[----:B0-----:R-:W-:-:S05]  /*3500*/  VIADD R13, R7, 0x2 ;  /* 0x00000002070d7836 */ /* 0x001fca0000000000 */
[----:B------:R-:W-:-:S04]  /*3510*/  ISETP.GE.AND P0, PT, R13, UR9, PT ;  /* 0x000000090d007c0c */ /* 0x000fc8000bf06270 */
[----:B------:R-:W-:Y:S02]  /*3520*/  FSEL R13, RZ, 1, P0 ;  /* 0x3f800000ff0d7808 */ /* 0x000fe40000000000 */
[----:B------:R-:W-:Y:S01]  /*3530*/  ISETP.GE.AND P0, PT, R16, UR9, PT ;  /* 0x0000000910007c0c */ /* 0x000fe2000bf06270 */
[----:B------:R-:W-:Y:S02]  /*3540*/  VIADD R16, R7, 0x5 ;  /* 0x0000000507107836 */ /* 0x000fe40000000000 */
[----:B-1----:R-:W-:-:S04]  /*3550*/  FMUL R14, R14, R15 ;  /* 0x0000000f0e0e7220 */ /* 0x002fc80000400000 */
[----:B------:R-:W-:-:S05]  /*3560*/  FMUL R17, R14, R17 ;  /* 0x000000110e117220 */ /* 0x000fca0000400000 */
[----:B------:R0:W-:Y:S04]  /*3570*/  STS [R12+-0x4], R17 ;  /* 0xfffffc110c007388 */ /* 0x0001e80000000800 */
[----:B------:R-:W-:Y:S04]  /*3580*/  LDS R14, [R11] ;  /* 0x000000000b0e7984 */ /* 0x000fe80000000800 */
[----:B------:R-:W1:Y:S01]  /*3590*/  LDS R15, [R3] ;  /* 0x00000000030f7984 */ /* 0x000e620000000800 */
[----:B0-----:R-:W-:Y:S01]  /*35a0*/  FSEL R17, RZ, 1, P0 ;  /* 0x3f800000ff117808 */ /* 0x001fe20000000000 */
[----:B-1----:R-:W-:-:S04]  /*35b0*/  FMUL R14, R14, R15 ;  /* 0x0000000f0e0e7220 */ /* 0x002fc80000400000 */
[----:B------:R-:W-:-:S05]  /*35c0*/  FMUL R13, R14, R13 ;  /* 0x0000000d0e0d7220 */ /* 0x000fca0000400000 */
[----:B------:R0:W-:Y:S04]  /*35d0*/  STS [R12], R13 ;  /* 0x0000000d0c007388 */ /* 0x0001e80000000800 */
[----:B------:R-:W-:Y:S04]  /*35e0*/  LDS R14, [R11+0x4] ;  /* 0x000004000b0e7984 */ /* 0x000fe80000000800 */
[----:B------:R-:W1:Y:S01]  /*35f0*/  LDS R15, [R3+0x4] ;  /* 0x00000400030f7984 */ /* 0x000e620000000800 */
[----:B0-----:R-:W-:-:S05]  /*3600*/  VIADD R13, R7, 0x4 ;  /* 0x00000004070d7836 */ /* 0x001fca0000000000 */
[----:B------:R-:W-:-:S04]  /*3610*/  ISETP.GE.AND P0, PT, R13, UR9, PT ;  /* 0x000000090d007c0c */ /* 0x000fc8000bf06270 */
[----:B------:R-:W-:Y:S02]  /*3620*/  FSEL R13, RZ, 1, P0 ;  /* 0x3f800000ff0d7808 */ /* 0x000fe40000000000 */
[----:B------:R-:W-:Y:S01]  /*3630*/  ISETP.GE.AND P0, PT, R16, UR9, PT ;  /* 0x0000000910007c0c */ /* 0x000fe2000bf06270 */
[----:B------:R-:W-:Y:S02]  /*3640*/  VIADD R16, R7, 0x7 ;  /* 0x0000000707107836 */ /* 0x000fe40000000000 */
[----:B-1----:R-:W-:-:S04]  /*3650*/  FMUL R14, R14, R15 ;  /* 0x0000000f0e0e7220 */ /* 0x002fc80000400000 */
[----:B------:R-:W-:-:S05]  /*3660*/  FMUL R17, R14, R17 ;  /* 0x000000110e117220 */ /* 0x000fca0000400000 */
[----:B------:R0:W-:Y:S04]  /*3670*/  STS [R12+0x4], R17 ;  /* 0x000004110c007388 */ /* 0x0001e80000000800 */
[----:B------:R-:W-:Y:S04]  /*3680*/  LDS R14, [R11+0x8] ;  /* 0x000008000b0e7984 */ /* 0x000fe80000000800 */
[----:B------:R-:W1:Y:S01]  /*3690*/  LDS R15, [R3+0x8] ;  /* 0x00000800030f7984 */ /* 0x000e620000000800 */
[----:B0-----:R-:W-:Y:S01]  /*36a0*/  FSEL R17, RZ, 1, P0 ;  /* 0x3f800000ff117808 */ /* 0x001fe20000000000 */
[----:B-1----:R-:W-:-:S04]  /*36b0*/  FMUL R14, R14, R15 ;  /* 0x0000000f0e0e7220 */ /* 0x002fc80000400000 */
[----:B------:R-:W-:-:S05]  /*36c0*/  FMUL R13, R14, R13 ;  /* 0x0000000d0e0d7220 */ /* 0x000fca0000400000 */
[----:B------:R0:W-:Y:S04]  /*36d0*/  STS [R12+0x8], R13 ;  /* 0x0000080d0c007388 */ /* 0x0001e80000000800 */
[----:B------:R-:W-:Y:S04]  /*36e0*/  LDS R14, [R11+0xc] ;  /* 0x00000c000b0e7984 */ /* 0x000fe80000000800 */
[----:B------:R-:W1:Y:S01]  /*36f0*/  LDS R15, [R3+0xc] ;  /* 0x00000c00030f7984 */ /* 0x000e620000000800 */
[C---:B0-----:R-:W-:Y:S01]  /*3700*/  IADD3 R13, PT, PT, R7.reuse, 0x6, RZ ;  /* 0x00000006070d7810 */ /* 0x041fe20007ffe0ff */
[----:B------:R-:W-:-:S03]  /*3710*/  VIADD R7, R7, 0x8 ;  /* 0x0000000807077836 */ /* 0x000fc60000000000 */
[----:B------:R-:W-:-:S04]  /*3720*/  ISETP.GE.AND P0, PT, R13, UR9, PT ;  /* 0x000000090d007c0c */ /* 0x000fc8000bf06270 */
[----:B------:R-:W-:Y:S02]  /*3730*/  FSEL R13, RZ, 1, P0 ;  /* 0x3f800000ff0d7808 */ /* 0x000fe40000000000 */
[----:B------:R-:W-:Y:S01]  /*3740*/  ISETP.GE.AND P0, PT, R16, UR9, PT ;  /* 0x0000000910007c0c */ /* 0x000fe2000bf06270 */
[----:B-1----:R-:W-:-:S04]  /*3750*/  FMUL R14, R14, R15 ;  /* 0x0000000f0e0e7220 */ /* 0x002fc80000400000 */
[----:B------:R-:W-:-:S05]  /*3760*/  FMUL R17, R14, R17 ;  /* 0x000000110e117220 */ /* 0x000fca0000400000 */
[----:B------:R0:W-:Y:S04]  /*3770*/  STS [R12+0xc], R17 ;  /* 0x00000c110c007388 */ /* 0x0001e80000000800 */
[----:B------:R-:W-:Y:S04]  /*3780*/  LDS R14, [R11+0x10] ;  /* 0x000010000b0e7984 */ /* 0x000fe80000000800 */
[----:B------:R-:W1:Y:S01]  /*3790*/  LDS R15, [R3+0x10] ;  /* 0x00001000030f7984 */ /* 0x000e620000000800 */
[----:B0-----:R-:W-:Y:S02]  /*37a0*/  FSEL R17, RZ, 1, P0 ;  /* 0x3f800000ff117808 */ /* 0x001fe40000000000 */
[----:B------:R-:W-:Y:S01]  /*37b0*/  PLOP3.LUT P0, PT, PT, PT, PT, 0x8, 0x80 ;  /* 0x000000000080781c */ /* 0x000fe20003f0e170 */
        /* <DEDUP_REMOVED lines=8> */
[----:B0-----:R-:W-:-:S07]  /*3840*/  IADD3 R12, PT, PT, R12, 0x20, RZ ;  /* 0x000000200c0c7810 */ /* 0x001fce0007ffe0ff */
.L_x_45:
[----:B------:R-:W-:Y:S05]  /*3850*/  BSYNC.RECONVERGENT B1 ;  /* 0x0000000000017941 */ /* 0x000fea0003800200 */
.L_x_44:
[----:B------:R-:W-:-:S13]  /*3860*/  ISETP.LT.OR P0, PT, R7, R10, P0 ;  /* 0x0000000a0700720c */ /* 0x000fda0000701670 */
[----:B------:R-:W-:Y:S05]  /*3870*/  @!P0 BRA `(.L_x_40) ;  /* 0x0000000000848947 */ /* 0x000fea0003800000 */
[--C-:B------:R-:W-:Y:S01]  /*3880*/  IMAD R3, R5, 0x8, R12.reuse ;  /* 0x0000000805037824 */ /* 0x100fe200078e020c */
[----:B------:R-:W-:Y:S01]  /*3890*/  ISETP.GE.AND P0, PT, R7, UR9, PT ;  /* 0x0000000907007c0c */ /* 0x000fe2000bf06270 */
[----:B------:R-:W-:Y:S01]  /*38a0*/  IMAD R10, R5, 0x4, R12 ;  /* 0x00000004050a7824 */ /* 0x000fe200078e020c */
[----:B------:R-:W-:Y:S02]  /*38b0*/  IADD3 R13, PT, PT, R7, 0x1, RZ ;  /* 0x00000001070d7810 */ /* 0x000fe40007ffe0ff */
        /* <DEDUP_REMOVED lines=10> */
[C---:B0-----:R-:W-:Y:S02]  /*3960*/  VIADD R5, R7.reuse, 0x2 ;  /* 0x0000000207057836 */ /* 0x041fe40000000000 */
[----:B------:R-:W-:-:S03]  /*3970*/  VIADD R7, R7, 0x3 ;  /* 0x0000000307077836 */ /* 0x000fc60000000000 */
[----:B------:R-:W-:Y:S01]  /*3980*/  ISETP.GE.AND P0, PT, R5, UR9, PT ;  /* 0x0000000905007c0c */ /* 0x000fe2000bf06270 */
[----:B-1----:R-:W-:-:S04]  /*3990*/  FMUL R11, R11, R14 ;  /* 0x0000000e0b0b7220 */ /* 0x002fc80000400000 */
[----:B------:R-:W-:Y:S01]  /*39a0*/  FMUL R11, R11, R16 ;  /* 0x000000100b0b7220 */ /* 0x000fe20000400000 */
[----:B------:R-:W-:Y:S02]  /*39b0*/  FSEL R16, RZ, 1, P0 ;  /* 0x3f800000ff107808 */ /* 0x000fe40000000000 */
[----:B------:R-:W-:Y:S02]  /*39c0*/  ISETP.GE.AND P0, PT, R7, UR9, PT ;  /* 0x0000000907007c0c */ /* 0x000fe4000bf06270 */
[----:B------:R-:W-:Y:S04]  /*39d0*/  STS [R12+-0x4], R11 ;  /* 0xfffffc0b0c007388 */ /* 0x000fe80000000800 */
[----:B------:R-:W-:Y:S04]  /*39e0*/  LDS R13, [R3] ;  /* 0x00000000030d7984 */ /* 0x000fe80000000800 */
[----:B------:R-:W0:Y:S02]  /*39f0*/  LDS R14, [R10] ;  /* 0x000000000a0e7984 */ /* 0x000e240000000800 */
[----:B0-----:R-:W-:-:S04]  /*3a00*/  FMUL R13, R13, R14 ;  /* 0x0000000e0d0d7220 */ /* 0x001fc80000400000 */
[----:B------:R-:W-:Y:S01]  /*3a10*/  FMUL R13, R13, R16 ;  /* 0x000000100d0d7220 */ /* 0x000fe20000400000 */
[----:B------:R-:W-:-:S04]  /*3a20*/  FSEL R16, RZ, 1, P0 ;  /* 0x3f800000ff107808 */ /* 0x000fc80000000000 */
[----:B------:R-:W-:Y:S04]  /*3a30*/  STS [R12], R13 ;  /* 0x0000000d0c007388 */ /* 0x000fe80000000800 */
[----:B------:R-:W-:Y:S04]  /*3a40*/  LDS R5, [R3+0x4] ;  /* 0x0000040003057984 */ /* 0x000fe80000000800 */
[----:B------:R-:W0:Y:S02]  /*3a50*/  LDS R14, [R10+0x4] ;  /* 0x000004000a0e7984 */ /* 0x000e240000000800 */
[----:B0-----:R-:W-:-:S04]  /*3a60*/  FMUL R5, R5, R14 ;  /* 0x0000000e05057220 */ /* 0x001fc80000400000 */
[----:B------:R-:W-:-:S05]  /*3a70*/  FMUL R5, R5, R16 ;  /* 0x0000001005057220 */ /* 0x000fca0000400000 */
[----:B------:R0:W-:Y:S02]  /*3a80*/  STS [R12+0x4], R5 ;  /* 0x000004050c007388 */ /* 0x0001e40000000800 */
.L_x_40:
[----:B------:R-:W-:Y:S05]  /*3a90*/  BSYNC.RECONVERGENT B0 ;  /* 0x0000000000007941 */ /* 0x000fea0003800200 */
.L_x_36:
[----:B------:R-:W-:Y:S06]  /*3aa0*/  BAR.SYNC.DEFER_BLOCKING 0x0 ;  /* 0x0000000000007b1d */ /* 0x000fec0000010000 */
[----:B------:R-:W-:Y:S05]  /*3ab0*/  BRA.U !UP0, `(.L_x_46) ;  /* 0x0000000d08347547 */ /* 0x000fea000b800000 */
[----:B------:R-:W0:Y:S02]  /*3ac0*/  I2F.F64.U32 R10, R8 ;  /* 0x00000008000a7312 */ /* 0x000e240000201800 */
[C---:B01----:R-:W-:Y:S02]  /*3ad0*/  DMUL R12, R10.reuse, 0.03125 ;  /* 0x3fa000000a0c7828 */ /* 0x043fe40000000000 */
[----:B------:R-:W-:-:S04]  /*3ae0*/  DMUL R10, R10, 0.015625 ;  /* 0x3f9000000a0a7828 */ /* 0x000fc80000000000 */
[----:B------:R-:W0:Y:S08]  /*3af0*/  F2I.F64.FLOOR R3, R12 ;  /* 0x0000000c00037311 */ /* 0x000e300000305100 */
[----:B------:R-:W1:Y:S01]  /*3b00*/  F2I.F64.FLOOR R5, R10 ;  /* 0x0000000a00057311 */ /* 0x000e620000305100 */
[----:B0-----:R-:W-:Y:S02]  /*3b10*/  LOP3.LUT R3, R3, 0x1, RZ, 0xc0, !PT ;  /* 0x0000000103037812 */ /* 0x001fe400078ec0ff */
[----:B-1----:R-:W-:-:S07]  /*3b20*/  LOP3.LUT R5, R5, 0x1, RZ, 0xc0, !PT ;  /* 0x0000000105057812 */ /* 0x002fce00078ec0ff */
.L_x_49:
[----:B------:R-:W-:Y:S01]  /*3b30*/  MOV R7, R4 ;  /* 0x0000000400077202 */ /* 0x000fe20000000f00 */
[----:B------:R-:W-:Y:S01]  /*3b40*/  VIADD R4, R4, 0xffffffff ;  /* 0xffffffff04047836 */ /* 0x000fe20000000000 */
[C---:B------:R-:W-:Y:S01]  /*3b50*/  ISETP.NE.AND P2, PT, R3.reuse, RZ, PT ;  /* 0x000000ff0300720c */ /* 0x040fe20003f45270 */
[----:B------:R-:W-:Y:S01]  /*3b60*/  BSSY.RECONVERGENT B0, `(.L_x_47) ;  /* 0x00000bf000007945 */ /* 0x000fe20003800200 */
[----:B------:R-:W-:Y:S01]  /*3b70*/  ISETP.NE.AND P1, PT, R3, RZ, PT ;  /* 0x000000ff0300720c */ /* 0x000fe20003f25270 */
[C---:B-1----:R-:W-:Y:S02]  /*3b80*/  IMAD R11, R4.reuse, 0x190, R6 ;  /* 0x00000190040b7824 */ /* 0x042fe400078e0206 */
[----:B------:R-:W-:Y:S02]  /*3b90*/  IMAD R14, R4, 0x64, R8 ;  /* 0x00000064040e7824 */ /* 0x000fe400078e0208 */
[----:B0-----:R-:W-:-:S06]  /*3ba0*/  IMAD R15, R8, 0x4, R11 ;  /* 0x00000004080f7824 */ /* 0x001fcc00078e020b */
[----:B------:R-:W-:Y:S01]  /*3bb0*/  @!P2 LDS R10, [R15] ;  /* 0x000000000f0aa984 */ /* 0x000fe20000000800 */
[----:B------:R-:W0:Y:S01]  /*3bc0*/  @!P2 LDC R17, c[0x0][0x3a4] ;  /* 0x0000e900ff11ab82 */ /* 0x000e220000000800 */
[----:B------:R-:W-:Y:S02]  /*3bd0*/  @!P2 IADD3 R12, PT, PT, R14, 0x20, RZ ;  /* 0x000000200e0ca810 */ /* 0x000fe40007ffe0ff */
[----:B------:R-:W1:Y:S02]  /*3be0*/  @!P2 LDS R13, [R15+0x80] ;  /* 0x000080000f0da984 */ /* 0x000e640000000800 */
[----:B0-----:R-:W-:-:S04]  /*3bf0*/  @!P2 ISETP.GE.AND P0, PT, R12, R17, PT ;  /* 0x000000110c00a20c */ /* 0x001fc80003f06270 */
[----:B------:R-:W-:Y:S02]  /*3c00*/  @!P2 FSEL R12, RZ, 1, P0 ;  /* 0x3f800000ff0ca808 */ /* 0x000fe40000000000 */
[----:B------:R-:W-:-:S03]  /*3c10*/  ISETP.NE.AND P0, PT, R5, RZ, PT ;  /* 0x000000ff0500720c */ /* 0x000fc60003f05270 */
[----:B-1----:R-:W-:-:S10]  /*3c20*/  @!P2 FFMA R10, R13, R12, R10 ;  /* 0x0000000c0d0aa223 */ /* 0x002fd4000000000a */
[----:B------:R-:W0:Y:S01]  /*3c30*/  @!P0 LDC R17, c[0x0][0x3a4] ;  /* 0x0000e900ff118b82 */ /* 0x000e220000000800 */
[----:B------:R-:W-:Y:S01]  /*3c40*/  @!P0 VIADD R14, R14, 0x40 ;  /* 0x000000400e0e8836 */ /* 0x000fe20000000000 */
[----:B------:R-:W-:Y:S06]  /*3c50*/  @!P2 STS [R15], R10 ;  /* 0x0000000a0f00a388 */ /* 0x000fec0000000800 */
[----:B------:R-:W-:Y:S01]  /*3c60*/  BAR.SYNC.DEFER_BLOCKING 0x0 ;  /* 0x0000000000007b1d */ /* 0x000fe20000010000 */
[----:B------:R-:W-:-:S05]  /*3c70*/  ISETP.NE.AND P2, PT, R5, RZ, PT ;  /* 0x000000ff0500720c */ /* 0x000fca0003f45270 */
[----:B------:R-:W-:Y:S02]  /*3c80*/  @P1 STS [R15], RZ ;  /* 0x000000ff0f001388 */ /* 0x000fe40000000800 */
[----:B------:R-:W-:Y:S01]  /*3c90*/  BAR.SYNC.DEFER_BLOCKING 0x0 ;  /* 0x0000000000007b1d */ /* 0x000fe20000010000 */
[----:B0-----:R-:W-:-:S04]  /*3ca0*/  @!P0 ISETP.GE.AND P1, PT, R14, R17, PT ;  /* 0x000000110e00820c */ /* 0x001fc80003f26270 */
[----:B------:R-:W-:Y:S02]  /*3cb0*/  @!P0 FSEL R14, RZ, 1, P1 ;  /* 0x3f800000ff0e8808 */ /* 0x000fe40000800000 */
[----:B------:R-:W-:Y:S01]  /*3cc0*/  ISETP.NE.AND P1, PT, R8, RZ, PT ;  /* 0x000000ff0800720c */ /* 0x000fe20003f25270 */
[----:B------:R-:W-:Y:S04]  /*3cd0*/  @!P0 LDS R12, [R15] ;  /* 0x000000000f0c8984 */ /* 0x000fe80000000800 */
[----:B------:R-:W0:Y:S02]  /*3ce0*/  @!P0 LDS R13, [R15+0x100] ;  /* 0x000100000f0d8984 */ /* 0x000e240000000800 */
[----:B0-----:R-:W-:-:S05]  /*3cf0*/  @!P0 FFMA R12, R13, R14, R12 ;  /* 0x0000000e0d0c8223 */ /* 0x001fca000000000c */
[----:B------:R0:W-:Y:S01]  /*3d00*/  @!P0 STS [R15], R12 ;  /* 0x0000000c0f008388 */ /* 0x0001e20000000800 */
[----:B------:R-:W-:Y:S06]  /*3d10*/  BAR.SYNC.DEFER_BLOCKING 0x0 ;  /* 0x0000000000007b1d */ /* 0x000fec0000010000 */
[----:B------:R0:W-:Y:S02]  /*3d20*/  @P2 STS [R15], RZ ;  /* 0x000000ff0f002388 */ /* 0x0001e40000000800 */
[----:B------:R-:W-:Y:S06]  /*3d30*/  BAR.SYNC.DEFER_BLOCKING 0x0 ;  /* 0x0000000000007b1d */ /* 0x000fec0000010000 */
[----:B------:R-:W-:Y:S05]  /*3d40*/  @P1 BRA `(.L_x_48) ;  /* 0x0000000800801947 */ /* 0x000fea0003800000 */
[----:B------:R-:W-:Y:S04]  /*3d50*/  LDS R10, [R9] ;  /* 0x00000000090a7984 */ /* 0x000fe80000000800 */
[----:B------:R-:W1:Y:S02]  /*3d60*/  LDS R13, [R11] ;  /* 0x000000000b0d7984 */ /* 0x000e640000000800 */
[----:B-1----:R-:W-:-:S05]  /*3d70*/  FADD R10, R10, R13 ;  /* 0x0000000d0a0a7221 */ /* 0x002fca0000000000 */
[----:B------:R-:W-:Y:S04]  /*3d80*/  STS [R9], R10 ;  /* 0x0000000a09007388 */ /* 0x000fe80000000800 */
[----:B------:R-:W-:Y:S04]  /*3d90*/  STS [R11], RZ ;  /* 0x000000ff0b007388 */ /* 0x000fe80000000800 */
[----:B------:R-:W-:Y:S04]  /*3da0*/  LDS R13, [R11+0x4] ;  /* 0x000004000b0d7984 */ /* 0x000fe80000000800 */
[----:B0-----:R-:W0:Y:S02]  /*3db0*/  LDS R12, [R9] ;  /* 0x00000000090c7984 */ /* 0x001e240000000800 */
[----:B0-----:R-:W-:-:S05]  /*3dc0*/  FADD R12, R12, R13 ;  /* 0x0000000d0c0c7221 */ /* 0x001fca0000000000 */
[----:B------:R-:W-:Y:S04]  /*3dd0*/  STS [R9], R12 ;  /* 0x0000000c09007388 */ /* 0x000fe80000000800 */
[----:B------:R-:W-:Y:S04]  /*3de0*/  STS [R11+0x4], RZ ;  /* 0x000004ff0b007388 */ /* 0x000fe80000000800 */
[----:B------:R-:W-:Y:S04]  /*3df0*/  LDS R14, [R11+0x8] ;  /* 0x000008000b0e7984 */ /* 0x000fe80000000800 */
[----:B------:R-:W0:Y:S02]  /*3e00*/  LDS R13, [R9] ;  /* 0x00000000090d7984 */ /* 0x000e240000000800 */
        /* <DEDUP_REMOVED lines=146> */
[----:B------:R1:W-:Y:S04]  /*4730*/  STS [R9], R12 ;  /* 0x0000000c09007388 */ /* 0x0003e80000000800 */
[----:B------:R1:W-:Y:S02]  /*4740*/  STS [R11+0x7c], RZ ;  /* 0x00007cff0b007388 */ /* 0x0003e40000000800 */
.L_x_48:
[----:B------:R-:W-:Y:S05]  /*4750*/  BSYNC.RECONVERGENT B0 ;  /* 0x0000000000007941 */ /* 0x000fea0003800200 */
.L_x_47:
[----:B------:R-:W-:Y:S01]  /*4760*/  BAR.SYNC.DEFER_BLOCKING 0x0 ;  /* 0x0000000000007b1d */ /* 0x000fe20000010000 */
[----:B------:R-:W-:-:S13]  /*4770*/  ISETP.GT.U32.AND P0, PT, R7, 0x1, PT ;  /* 0x000000010700780c */ /* 0x000fda0003f04070 */
[----:B------:R-:W-:Y:S05]  /*4780*/  @P0 BRA `(.L_x_49) ;  /* 0xfffffff000e80947 */ /* 0x000fea000383ffff */
.L_x_46:
[----:B------:R-:W-:-:S13]  /*4790*/  ISETP.NE.AND P0, PT, R8, RZ, PT ;  /* 0x000000ff0800720c */ /* 0x000fda0003f05270 */
[----:B------:R-:W-:Y:S05]  /*47a0*/  @P0 EXIT ;  /* 0x000000000000094d */ /* 0x000fea0003800000 */
[----:B-1----:R-:W1:Y:S01]  /*47b0*/  LDS R9, [R9] ;  /* 0x0000000009097984 */ /* 0x002e620000000800 */
[----:B------:R-:W-:Y:S01]  /*47c0*/  IMAD.MOV.U32 R3, RZ, RZ, 0x3bbb989d ;  /* 0x3bbb989dff037424 */ /* 0x000fe200078e00ff */
[----:B------:R-:W-:Y:S01]  /*47d0*/  MOV R4, 0x437c0000 ;  /* 0x437c000000047802 */ /* 0x000fe20000000f00 */
[----:B-1---5:R-:W-:-:S04]  /*47e0*/  FADD R2, R2, R9 ;  /* 0x0000000902027221 */ /* 0x022fc80000000000 */
[----:B------:R-:W-:-:S04]  /*47f0*/  FFMA.SAT R3, R2, -R3, 0.5 ;  /* 0x3f00000002037423 */ /* 0x000fc80000002803 */
[----:B------:R-:W-:-:S04]  /*4800*/  FFMA.RM R3, R3, R4, 12582913 ;  /* 0x4b40000103037423 */ /* 0x000fc80000004004 */
[C---:B0-----:R-:W-:Y:S01]  /*4810*/  FADD R5, R3.reuse, -12583039 ;  /* 0xcb40007f03057421 */ /* 0x041fe20000000000 */
[----:B------:R-:W-:-:S03]  /*4820*/  IMAD.SHL.U32 R3, R3, 0x800000, RZ ;  /* 0x0080000003037824 */ /* 0x000fc600078e00ff */
[----:B------:R-:W-:-:S04]  /*4830*/  FFMA R5, R2, -1.4426950216293334961, -R5 ;  /* 0xbfb8aa3b02057823 */ /* 0x000fc80000000805 */
[----:B------:R-:W-:-:S06]  /*4840*/  FFMA R10, R2, -1.925963033500011079e-08, R5 ;  /* 0xb2a57060020a7823 */ /* 0x000fcc0000000005 */
[----:B------:R-:W0:Y:S02]  /*4850*/  MUFU.EX2 R10, R10 ;  /* 0x0000000a000a7308 */ /* 0x000e240000000800 */
[----:B0-----:R-:W-:-:S06]  /*4860*/  FMUL R11, R3, R10 ;  /* 0x0000000a030b7220 */ /* 0x001fcc0000400000 */
[----:B------:R-:W0:Y:S02]  /*4870*/  F2F.F64.F32 R2, R11 ;  /* 0x0000000b00027310 */ /* 0x000e240000201800 */
[----:B0-----:R-:W-:-:S06]  /*4880*/  DADD R4, R2, 1 ;  /* 0x3ff0000002047429 */ /* 0x001fcc0000000000 */
[----:B------:R-:W0:Y:S04]  /*4890*/  MUFU.RCP64H R3, R5 ;  /* 0x0000000500037308 */ /* 0x000e280000001800 */
[----:B------:R-:W-:-:S05]  /*48a0*/  VIADD R2, R5, 0x300402 ;  /* 0x0030040205027836 */ /* 0x000fca0000000000 */
[----:B------:R-:W-:Y:S01]  /*48b0*/  FSETP.GEU.AND P0, PT, |R2|, 5.8789094863358348022e-39, PT ;  /* 0x004004020200780b */ /* 0x000fe20003f0e200 */
[----:B0-----:R-:W-:-:S08]  /*48c0*/  DFMA R6, -R4, R2, 1 ;  /* 0x3ff000000406742b */ /* 0x001fd00000000102 */
[----:B------:R-:W-:-:S08]  /*48d0*/  DFMA R6, R6, R6, R6 ;  /* 0x000000060606722b */ /* 0x000fd00000000006 */
[----:B------:R-:W-:-:S08]  /*48e0*/  DFMA R6, R2, R6, R2 ;  /* 0x000000060206722b */ /* 0x000fd00000000002 */
[----:B------:R-:W-:-:S08]  /*48f0*/  DFMA R8, -R4, R6, 1 ;  /* 0x3ff000000408742b */ /* 0x000fd00000000106 */
[----:B------:R-:W-:Y:S01]  /*4900*/  DFMA R6, R6, R8, R6 ;  /* 0x000000080606722b */ /* 0x000fe20000000006 */
[----:B------:R-:W-:Y:S10]  /*4910*/  @P0 BRA `(.L_x_50) ;  /* 0x0000000000100947 */ /* 0x000ff40003800000 */
[----:B------:R-:W-:-:S04]  /*4920*/  LOP3.LUT R2, R5, 0x7fffffff, RZ, 0xc0, !PT ;  /* 0x7fffffff05027812 */ /* 0x000fc800078ec0ff */
[----:B------:R-:W-:Y:S02]  /*4930*/  IADD3 R8, PT, PT, R2, -0x100000, RZ ;  /* 0xfff0000002087810 */ /* 0x000fe40007ffe0ff */
[----:B------:R-:W-:-:S07]  /*4940*/  MOV R2, 0x4960 ;  /* 0x0000496000027802 */ /* 0x000fce0000000f00 */
[----:B------:R-:W-:Y:S05]  /*4950*/  CALL.REL.NOINC `($__internal_0_$__cuda_sm20_dblrcp_rn_slowpath_v3) ;  /* 0x0000000000287944 */ /* 0x000fea0003c00000 */
.L_x_50:
[----:B------:R-:W0:Y:S01]  /*4960*/  LDC.64 R2, c[0x0][0x380] ;  /* 0x0000e000ff027b82 */ /* 0x000e220000000a00 */
[----:B------:R-:W1:Y:S07]  /*4970*/  F2F.F32.F64 R7, R6 ;  /* 0x0000000600077310 */ /* 0x000e6e0000301000 */
[----:B------:R-:W2:Y:S01]  /*4980*/  LDC.64 R4, c[0x0][0x3b0] ;  /* 0x0000ec00ff047b82 */ /* 0x000ea20000000a00 */
[----:B-1----:R-:W-:-:S04]  /*4990*/  FADD R8, -R7, 1 ;  /* 0x3f80000007087421 */ /* 0x002fc80000000100 */
[----:B------:R-:W-:Y:S01]  /*49a0*/  FMUL R9, R7, R8 ;  /* 0x0000000807097220 */ /* 0x000fe20000400000 */
[----:B0-----:R-:W-:-:S05]  /*49b0*/  IMAD.WIDE R2, R0, 0x4, R2 ;  /* 0x0000000400027825 */ /* 0x001fca00078e0202 */
[----:B------:R-:W-:Y:S01]  /*49c0*/  STG.E desc[UR4][R2.64], R7 ;  /* 0x0000000702007986 */ /* 0x000fe2000c101904 */
[----:B--2---:R-:W-:-:S05]  /*49d0*/  IMAD.WIDE R4, R0, 0x4, R4 ;  /* 0x0000000400047825 */ /* 0x004fca00078e0204 */
[----:B------:R-:W-:Y:S01]  /*49e0*/  STG.E desc[UR4][R4.64], R9 ;  /* 0x0000000904007986 */ /* 0x000fe2000c101904 */
[----:B------:R-:W-:Y:S05]  /*49f0*/  EXIT ;  /* 0x000000000000794d */ /* 0x000fea0003800000 */
        .weak           $__internal_0_$__cuda_sm20_dblrcp_rn_slowpath_v3
        .type           $__internal_0_$__cuda_sm20_dblrcp_rn_slowpath_v3,@function
        .size           $__internal_0_$__cuda_sm20_dblrcp_rn_slowpath_v3,(.L_x_55 - $__internal_0_$__cuda_sm20_dblrcp_rn_slowpath_v3)
$__internal_0_$__cuda_sm20_dblrcp_rn_slowpath_v3:
[----:B------:R-:W-:-:S14]  /*4a00*/  DSETP.GTU.AND P0, PT, |R4|, +INF , PT ;  /* 0x7ff000000400742a */ /* 0x000fdc0003f0c200 */
[----:B------:R-:W-:Y:S05]  /*4a10*/  @P0 BRA `(.L_x_51) ;  /* 0x00000000007c0947 */ /* 0x000fea0003800000 */
[----:B------:R-:W-:-:S05]  /*4a20*/  LOP3.LUT R3, R5, 0x7fffffff, RZ, 0xc0, !PT ;  /* 0x7fffffff05037812 */ /* 0x000fca00078ec0ff */
[----:B------:R-:W-:-:S05]  /*4a30*/  VIADD R6, R3, 0xffffffff ;  /* 0xffffffff03067836 */ /* 0x000fca0000000000 */
[----:B------:R-:W-:-:S13]  /*4a40*/  ISETP.GE.U32.AND P0, PT, R6, 0x7fefffff, PT ;  /* 0x7fefffff0600780c */ /* 0x000fda0003f06070 */
[----:B------:R-:W-:Y:S01]  /*4a50*/  @P0 LOP3.LUT R7, R5, 0x7ff00000, RZ, 0x3c, !PT ;  /* 0x7ff0000005070812 */ /* 0x000fe200078e3cff */
[----:B------:R-:W-:Y:S01]  /*4a60*/  @P0 IMAD.MOV.U32 R6, RZ, RZ, RZ ;  /* 0x000000ffff060224 */ /* 0x000fe200078e00ff */
[----:B------:R-:W-:Y:S06]  /*4a70*/  @P0 BRA `(.L_x_52) ;  /* 0x00000000006c0947 */ /* 0x000fec0003800000 */
[----:B------:R-:W-:-:S13]  /*4a80*/  ISETP.GE.U32.AND P0, PT, R3, 0x1000001, PT ;  /* 0x010000010300780c */ /* 0x000fda0003f06070 */
[----:B------:R-:W-:Y:S05]  /*4a90*/  @!P0 BRA `(.L_x_53) ;  /* 0x0000000000348947 */ /* 0x000fea0003800000 */
[----:B------:R-:W-:Y:S01]  /*4aa0*/  IADD3 R7, PT, PT, R5, -0x3fe00000, RZ ;  /* 0xc020000005077810 */ /* 0x000fe20007ffe0ff */
[----:B------:R-:W-:-:S03]  /*4ab0*/  IMAD.MOV.U32 R6, RZ, RZ, R4 ;  /* 0x000000ffff067224 */ /* 0x000fc600078e0004 */
[----:B------:R-:W0:Y:S03]  /*4ac0*/  MUFU.RCP64H R9, R7 ;  /* 0x0000000700097308 */ /* 0x000e260000001800 */
[----:B0-----:R-:W-:-:S08]  /*4ad0*/  DFMA R10, -R6, R8, 1 ;  /* 0x3ff00000060a742b */ /* 0x001fd00000000108 */
[----:B------:R-:W-:-:S08]  /*4ae0*/  DFMA R10, R10, R10, R10 ;  /* 0x0000000a0a0a722b */ /* 0x000fd0000000000a */
[----:B------:R-:W-:-:S08]  /*4af0*/  DFMA R10, R8, R10, R8 ;  /* 0x0000000a080a722b */ /* 0x000fd00000000008 */
[----:B------:R-:W-:-:S08]  /*4b00*/  DFMA R8, -R6, R10, 1 ;  /* 0x3ff000000608742b */ /* 0x000fd0000000010a */
[----:B------:R-:W-:-:S08]  /*4b10*/  DFMA R8, R10, R8, R10 ;  /* 0x000000080a08722b */ /* 0x000fd0000000000a */
[----:B------:R-:W-:-:S08]  /*4b20*/  DMUL R8, R8, 2.2250738585072013831e-308 ;  /* 0x0010000008087828 */ /* 0x000fd00000000000 */
[----:B------:R-:W-:-:S08]  /*4b30*/  DFMA R4, -R4, R8, 1 ;  /* 0x3ff000000404742b */ /* 0x000fd00000000108 */
[----:B------:R-:W-:-:S08]  /*4b40*/  DFMA R4, R4, R4, R4 ;  /* 0x000000040404722b */ /* 0x000fd00000000004 */
[----:B------:R-:W-:Y:S01]  /*4b50*/  DFMA R6, R8, R4, R8 ;  /* 0x000000040806722b */ /* 0x000fe20000000008 */
[----:B------:R-:W-:Y:S10]  /*4b60*/  BRA `(.L_x_52) ;  /* 0x0000000000307947 */ /* 0x000ff40003800000 */
.L_x_53:
[----:B------:R-:W-:Y:S01]  /*4b70*/  DMUL R4, R4, 8.11296384146066816958e+31 ;  /* 0x4690000004047828 */ /* 0x000fe20000000000 */
[----:B------:R-:W-:-:S05]  /*4b80*/  IMAD.MOV.U32 R6, RZ, RZ, R8 ;  /* 0x000000ffff067224 */ /* 0x000fca00078e0008 */
[----:B------:R-:W0:Y:S02]  /*4b90*/  MUFU.RCP64H R7, R5 ;  /* 0x0000000500077308 */ /* 0x000e240000001800 */
[----:B0-----:R-:W-:-:S08]  /*4ba0*/  DFMA R8, -R4, R6, 1 ;  /* 0x3ff000000408742b */ /* 0x001fd00000000106 */
[----:B------:R-:W-:-:S08]  /*4bb0*/  DFMA R8, R8, R8, R8 ;  /* 0x000000080808722b */ /* 0x000fd00000000008 */
[----:B------:R-:W-:-:S08]  /*4bc0*/  DFMA R8, R6, R8, R6 ;  /* 0x000000080608722b */ /* 0x000fd00000000006 */
[----:B------:R-:W-:-:S08]  /*4bd0*/  DFMA R6, -R4, R8, 1 ;  /* 0x3ff000000406742b */ /* 0x000fd00000000108 */
[----:B------:R-:W-:-:S08]  /*4be0*/  DFMA R6, R8, R6, R8 ;  /* 0x000000060806722b */ /* 0x000fd00000000008 */
[----:B------:R-:W-:Y:S01]  /*4bf0*/  DMUL R6, R6, 8.11296384146066816958e+31 ;  /* 0x4690000006067828 */ /* 0x000fe20000000000 */
[----:B------:R-:W-:Y:S10]  /*4c00*/  BRA `(.L_x_52) ;  /* 0x0000000000087947 */ /* 0x000ff40003800000 */
.L_x_51:
[----:B------:R-:W-:Y:S02]  /*4c10*/  LOP3.LUT R7, R5, 0x80000, RZ, 0xfc, !PT ;  /* 0x0008000005077812 */ /* 0x000fe400078efcff */
[----:B------:R-:W-:-:S07]  /*4c20*/  MOV R6, R4 ;  /* 0x0000000400067202 */ /* 0x000fce0000000f00 */
.L_x_52:
[----:B------:R-:W-:-:S04]  /*4c30*/  IMAD.MOV.U32 R3, RZ, RZ, 0x0 ;  /* 0x00000000ff037424 */ /* 0x000fc800078e00ff */
[----:B------:R-:W-:Y:S05]  /*4c40*/  RET.REL.NODEC R2 `(_Z11feedforwardPfiiS_S_iiS_S_) ;  /* 0xffffffb002ec7950 */ /* 0x000fea0003c3ffff */
.L_x_54:
[----:B------:R-:W-:-:S00]  /*4c50*/  BRA `(.L_x_54) ;  /* 0xfffffffc00fc7947 */ /* 0x000fc0000383ffff */
[----:B------:R-:W-:-:S00]  /*4c60*/  NOP ;  /* 0x0000000000007918 */ /* 0x000fc00000000000 */
        /* <DEDUP_REMOVED lines=9> */
.L_x_55:


//--------------------- .nv.shared._Z11feedforwardPfiiS_S_iiS_S_ --------------------------
	.section	.nv.shared._Z11feedforwardPfiiS_S_iiS_S_,"aw",@nobits
	.sectionflags	@""
	.align	16
	.zero		1024


//--------------------- .nv.shared.reserved.0     --------------------------
	.section	.nv.shared.reserved.0,"aw",@nobits
	.weak		__nv_reservedSMEM_offset_0_alias
	.size		__nv_reservedSMEM_offset_0_alias, 0, 64
	.other		__nv_reservedSMEM_offset_0_alias,@"STO_CUDA_RESERVED_SHARED STV_DEFAULT"
__nv_reservedSMEM_offset_0_alias:
	.zero		0
	.zero		64


//--------------------- .nv.constant0._Z11feedforwardPfiiS_S_iiS_S_ --------------------------
	.section	.nv.constant0._Z11feedforwardPfiiS_S_iiS_S_,"a",@progbits
	.sectionflags	@""
	.align	4
.nv.constant0._Z11feedforwardPfiiS_S_iiS_S_:
	.zero		952


//--------------------- SYMBOLS --------------------------

	.type		.nv.reservedSmem.offset0,@object
	.size		.nv.reservedSmem.offset0,0x4
	.type		.nv.reservedSmem.cap,@object
	.size		.nv.reservedSmem.cap,0x4
